//
// Generated by NVIDIA NVVM Compiler
//
// Compiler Build ID: CL-36424714
// Cuda compilation tools, release 13.0, V13.0.88
// Based on NVVM 20.0.0
//

.version 9.0
.target sm_100
.address_size 64

	// .globl	_Z13matMulVec_GPUPdS_S_i

.visible .entry _Z13matMulVec_GPUPdS_S_i(
	.param .u64 .ptr .align 1 _Z13matMulVec_GPUPdS_S_i_param_0,
	.param .u64 .ptr .align 1 _Z13matMulVec_GPUPdS_S_i_param_1,
	.param .u64 .ptr .align 1 _Z13matMulVec_GPUPdS_S_i_param_2,
	.param .u32 _Z13matMulVec_GPUPdS_S_i_param_3
)
{
	.reg .pred 	%p<13>;
	.reg .b32 	%r<37>;
	.reg .b64 	%rd<29>;
	.reg .b64 	%fd<112>;

	ld.param.u64 	%rd10, [_Z13matMulVec_GPUPdS_S_i_param_0];
	ld.param.u64 	%rd11, [_Z13matMulVec_GPUPdS_S_i_param_1];
	ld.param.u32 	%r23, [_Z13matMulVec_GPUPdS_S_i_param_3];
	cvta.to.global.u64 	%rd1, %rd10;
	cvta.to.global.u64 	%rd2, %rd11;
	mov.u32 	%r24, %ctaid.x;
	mov.u32 	%r25, %ntid.x;
	mov.u32 	%r26, %tid.x;
	mad.lo.s32 	%r1, %r24, %r25, %r26;
	setp.ge.s32 	%p1, %r1, %r23;
	setp.lt.s32 	%p2, %r23, 1;
	mov.f64 	%fd111, 0d0000000000000000;
	or.pred  	%p3, %p1, %p2;
	@%p3 bra 	$L__BB0_13;
	mul.lo.s32 	%r2, %r23, %r1;
	and.b32  	%r3, %r23, 15;
	setp.lt.u32 	%p4, %r23, 16;
	mov.f64 	%fd111, 0d0000000000000000;
	mov.b32 	%r33, 0;
	@%p4 bra 	$L__BB0_4;
	and.b32  	%r33, %r23, 2147483632;
	neg.s32 	%r31, %r33;
	add.s64 	%rd3, %rd1, 64;
	add.s64 	%rd27, %rd2, 64;
	mov.f64 	%fd111, 0d0000000000000000;
	mov.u32 	%r30, %r2;
$L__BB0_3:
	.pragma "nounroll";
	mul.wide.s32 	%rd12, %r30, 8;
	add.s64 	%rd13, %rd3, %rd12;
	ld.global.f64 	%fd18, [%rd13+-64];
	ld.global.f64 	%fd19, [%rd27+-64];
	fma.rn.f64 	%fd20, %fd18, %fd19, %fd111;
	ld.global.f64 	%fd21, [%rd13+-56];
	ld.global.f64 	%fd22, [%rd27+-56];
	fma.rn.f64 	%fd23, %fd21, %fd22, %fd20;
	ld.global.f64 	%fd24, [%rd13+-48];
	ld.global.f64 	%fd25, [%rd27+-48];
	fma.rn.f64 	%fd26, %fd24, %fd25, %fd23;
	ld.global.f64 	%fd27, [%rd13+-40];
	ld.global.f64 	%fd28, [%rd27+-40];
	fma.rn.f64 	%fd29, %fd27, %fd28, %fd26;
	ld.global.f64 	%fd30, [%rd13+-32];
	ld.global.f64 	%fd31, [%rd27+-32];
	fma.rn.f64 	%fd32, %fd30, %fd31, %fd29;
	ld.global.f64 	%fd33, [%rd13+-24];
	ld.global.f64 	%fd34, [%rd27+-24];
	fma.rn.f64 	%fd35, %fd33, %fd34, %fd32;
	ld.global.f64 	%fd36, [%rd13+-16];
	ld.global.f64 	%fd37, [%rd27+-16];
	fma.rn.f64 	%fd38, %fd36, %fd37, %fd35;
	ld.global.f64 	%fd39, [%rd13+-8];
	ld.global.f64 	%fd40, [%rd27+-8];
	fma.rn.f64 	%fd41, %fd39, %fd40, %fd38;
	ld.global.f64 	%fd42, [%rd13];
	ld.global.f64 	%fd43, [%rd27];
	fma.rn.f64 	%fd44, %fd42, %fd43, %fd41;
	ld.global.f64 	%fd45, [%rd13+8];
	ld.global.f64 	%fd46, [%rd27+8];
	fma.rn.f64 	%fd47, %fd45, %fd46, %fd44;
	ld.global.f64 	%fd48, [%rd13+16];
	ld.global.f64 	%fd49, [%rd27+16];
	fma.rn.f64 	%fd50, %fd48, %fd49, %fd47;
	ld.global.f64 	%fd51, [%rd13+24];
	ld.global.f64 	%fd52, [%rd27+24];
	fma.rn.f64 	%fd53, %fd51, %fd52, %fd50;
	ld.global.f64 	%fd54, [%rd13+32];
	ld.global.f64 	%fd55, [%rd27+32];
	fma.rn.f64 	%fd56, %fd54, %fd55, %fd53;
	ld.global.f64 	%fd57, [%rd13+40];
	ld.global.f64 	%fd58, [%rd27+40];
	fma.rn.f64 	%fd59, %fd57, %fd58, %fd56;
	ld.global.f64 	%fd60, [%rd13+48];
	ld.global.f64 	%fd61, [%rd27+48];
	fma.rn.f64 	%fd62, %fd60, %fd61, %fd59;
	ld.global.f64 	%fd63, [%rd13+56];
	ld.global.f64 	%fd64, [%rd27+56];
	fma.rn.f64 	%fd111, %fd63, %fd64, %fd62;
	add.s32 	%r31, %r31, 16;
	add.s32 	%r30, %r30, 16;
	add.s64 	%rd27, %rd27, 128;
	setp.ne.s32 	%p5, %r31, 0;
	@%p5 bra 	$L__BB0_3;
$L__BB0_4:
	setp.eq.s32 	%p6, %r3, 0;
	@%p6 bra 	$L__BB0_13;
	and.b32  	%r11, %r23, 7;
	setp.lt.u32 	%p7, %r3, 8;
	@%p7 bra 	$L__BB0_7;
	add.s32 	%r28, %r33, %r2;
	mul.wide.s32 	%rd14, %r28, 8;
	add.s64 	%rd15, %rd1, %rd14;
	ld.global.f64 	%fd66, [%rd15];
	mul.wide.u32 	%rd16, %r33, 8;
	add.s64 	%rd17, %rd2, %rd16;
	ld.global.f64 	%fd67, [%rd17];
	fma.rn.f64 	%fd68, %fd66, %fd67, %fd111;
	ld.global.f64 	%fd69, [%rd15+8];
	ld.global.f64 	%fd70, [%rd17+8];
	fma.rn.f64 	%fd71, %fd69, %fd70, %fd68;
	ld.global.f64 	%fd72, [%rd15+16];
	ld.global.f64 	%fd73, [%rd17+16];
	fma.rn.f64 	%fd74, %fd72, %fd73, %fd71;
	ld.global.f64 	%fd75, [%rd15+24];
	ld.global.f64 	%fd76, [%rd17+24];
	fma.rn.f64 	%fd77, %fd75, %fd76, %fd74;
	ld.global.f64 	%fd78, [%rd15+32];
	ld.global.f64 	%fd79, [%rd17+32];
	fma.rn.f64 	%fd80, %fd78, %fd79, %fd77;
	ld.global.f64 	%fd81, [%rd15+40];
	ld.global.f64 	%fd82, [%rd17+40];
	fma.rn.f64 	%fd83, %fd81, %fd82, %fd80;
	ld.global.f64 	%fd84, [%rd15+48];
	ld.global.f64 	%fd85, [%rd17+48];
	fma.rn.f64 	%fd86, %fd84, %fd85, %fd83;
	ld.global.f64 	%fd87, [%rd15+56];
	ld.global.f64 	%fd88, [%rd17+56];
	fma.rn.f64 	%fd111, %fd87, %fd88, %fd86;
	add.s32 	%r33, %r33, 8;
$L__BB0_7:
	setp.eq.s32 	%p8, %r11, 0;
	@%p8 bra 	$L__BB0_13;
	and.b32  	%r14, %r23, 3;
	setp.lt.u32 	%p9, %r11, 4;
	@%p9 bra 	$L__BB0_10;
	add.s32 	%r29, %r33, %r2;
	mul.wide.s32 	%rd18, %r29, 8;
	add.s64 	%rd19, %rd1, %rd18;
	ld.global.f64 	%fd90, [%rd19];
	mul.wide.u32 	%rd20, %r33, 8;
	add.s64 	%rd21, %rd2, %rd20;
	ld.global.f64 	%fd91, [%rd21];
	fma.rn.f64 	%fd92, %fd90, %fd91, %fd111;
	ld.global.f64 	%fd93, [%rd19+8];
	ld.global.f64 	%fd94, [%rd21+8];
	fma.rn.f64 	%fd95, %fd93, %fd94, %fd92;
	ld.global.f64 	%fd96, [%rd19+16];
	ld.global.f64 	%fd97, [%rd21+16];
	fma.rn.f64 	%fd98, %fd96, %fd97, %fd95;
	ld.global.f64 	%fd99, [%rd19+24];
	ld.global.f64 	%fd100, [%rd21+24];
	fma.rn.f64 	%fd111, %fd99, %fd100, %fd98;
	add.s32 	%r33, %r33, 4;
$L__BB0_10:
	setp.eq.s32 	%p10, %r14, 0;
	@%p10 bra 	$L__BB0_13;
	mul.wide.u32 	%rd22, %r33, 8;
	add.s64 	%rd28, %rd2, %rd22;
	add.s32 	%r36, %r33, %r2;
	neg.s32 	%r35, %r14;
$L__BB0_12:
	.pragma "nounroll";
	mul.wide.s32 	%rd23, %r36, 8;
	add.s64 	%rd24, %rd1, %rd23;
	ld.global.f64 	%fd101, [%rd24];
	ld.global.f64 	%fd102, [%rd28];
	fma.rn.f64 	%fd111, %fd101, %fd102, %fd111;
	add.s64 	%rd28, %rd28, 8;
	add.s32 	%r36, %r36, 1;
	add.s32 	%r35, %r35, 1;
	setp.ne.s32 	%p11, %r35, 0;
	@%p11 bra 	$L__BB0_12;
$L__BB0_13:
	setp.ge.s32 	%p12, %r1, %r23;
	bar.sync 	0;
	@%p12 bra 	$L__BB0_15;
	mul.wide.s32 	%rd25, %r1, 8;
	add.s64 	%rd26, %rd2, %rd25;
	st.global.f64 	[%rd26], %fd111;
$L__BB0_15:
	bar.sync 	0;
	ret;

}
	// .globl	_Z11vecNorm_GPUPdS_i
.visible .entry _Z11vecNorm_GPUPdS_i(
	.param .u64 .ptr .align 1 _Z11vecNorm_GPUPdS_i_param_0,
	.param .u64 .ptr .align 1 _Z11vecNorm_GPUPdS_i_param_1,
	.param .u32 _Z11vecNorm_GPUPdS_i_param_2
)
{
	.reg .pred 	%p<11>;
	.reg .b32 	%r<28>;
	.reg .b64 	%rd<18>;
	.reg .b64 	%fd<84>;

	ld.param.u64 	%rd9, [_Z11vecNorm_GPUPdS_i_param_0];
	ld.param.u64 	%rd8, [_Z11vecNorm_GPUPdS_i_param_1];
	ld.param.u32 	%r16, [_Z11vecNorm_GPUPdS_i_param_2];
	cvta.to.global.u64 	%rd1, %rd9;
	mov.u32 	%r17, %ctaid.x;
	mov.u32 	%r18, %ntid.x;
	mul.lo.s32 	%r19, %r17, %r18;
	mov.u32 	%r20, %tid.x;
	neg.s32 	%r21, %r20;
	setp.ne.s32 	%p1, %r19, %r21;
	@%p1 bra 	$L__BB1_15;
	setp.lt.s32 	%p2, %r16, 1;
	mov.f64 	%fd83, 0d0000000000000000;
	@%p2 bra 	$L__BB1_14;
	and.b32  	%r1, %r16, 15;
	setp.lt.u32 	%p3, %r16, 16;
	mov.f64 	%fd83, 0d0000000000000000;
	mov.b32 	%r25, 0;
	@%p3 bra 	$L__BB1_5;
	and.b32  	%r25, %r16, 2147483632;
	neg.s32 	%r23, %r25;
	add.s64 	%rd16, %rd1, 64;
	mov.f64 	%fd83, 0d0000000000000000;
$L__BB1_4:
	.pragma "nounroll";
	ld.global.f64 	%fd18, [%rd16+-64];
	fma.rn.f64 	%fd19, %fd18, %fd18, %fd83;
	ld.global.f64 	%fd20, [%rd16+-56];
	fma.rn.f64 	%fd21, %fd20, %fd20, %fd19;
	ld.global.f64 	%fd22, [%rd16+-48];
	fma.rn.f64 	%fd23, %fd22, %fd22, %fd21;
	ld.global.f64 	%fd24, [%rd16+-40];
	fma.rn.f64 	%fd25, %fd24, %fd24, %fd23;
	ld.global.f64 	%fd26, [%rd16+-32];
	fma.rn.f64 	%fd27, %fd26, %fd26, %fd25;
	ld.global.f64 	%fd28, [%rd16+-24];
	fma.rn.f64 	%fd29, %fd28, %fd28, %fd27;
	ld.global.f64 	%fd30, [%rd16+-16];
	fma.rn.f64 	%fd31, %fd30, %fd30, %fd29;
	ld.global.f64 	%fd32, [%rd16+-8];
	fma.rn.f64 	%fd33, %fd32, %fd32, %fd31;
	ld.global.f64 	%fd34, [%rd16];
	fma.rn.f64 	%fd35, %fd34, %fd34, %fd33;
	ld.global.f64 	%fd36, [%rd16+8];
	fma.rn.f64 	%fd37, %fd36, %fd36, %fd35;
	ld.global.f64 	%fd38, [%rd16+16];
	fma.rn.f64 	%fd39, %fd38, %fd38, %fd37;
	ld.global.f64 	%fd40, [%rd16+24];
	fma.rn.f64 	%fd41, %fd40, %fd40, %fd39;
	ld.global.f64 	%fd42, [%rd16+32];
	fma.rn.f64 	%fd43, %fd42, %fd42, %fd41;
	ld.global.f64 	%fd44, [%rd16+40];
	fma.rn.f64 	%fd45, %fd44, %fd44, %fd43;
	ld.global.f64 	%fd46, [%rd16+48];
	fma.rn.f64 	%fd47, %fd46, %fd46, %fd45;
	ld.global.f64 	%fd48, [%rd16+56];
	fma.rn.f64 	%fd83, %fd48, %fd48, %fd47;
	add.s32 	%r23, %r23, 16;
	add.s64 	%rd16, %rd16, 128;
	setp.ne.s32 	%p4, %r23, 0;
	@%p4 bra 	$L__BB1_4;
$L__BB1_5:
	setp.eq.s32 	%p5, %r1, 0;
	@%p5 bra 	$L__BB1_14;
	and.b32  	%r7, %r16, 7;
	setp.lt.u32 	%p6, %r1, 8;
	@%p6 bra 	$L__BB1_8;
	mul.wide.u32 	%rd10, %r25, 8;
	add.s64 	%rd11, %rd1, %rd10;
	ld.global.f64 	%fd50, [%rd11];
	fma.rn.f64 	%fd51, %fd50, %fd50, %fd83;
	ld.global.f64 	%fd52, [%rd11+8];
	fma.rn.f64 	%fd53, %fd52, %fd52, %fd51;
	ld.global.f64 	%fd54, [%rd11+16];
	fma.rn.f64 	%fd55, %fd54, %fd54, %fd53;
	ld.global.f64 	%fd56, [%rd11+24];
	fma.rn.f64 	%fd57, %fd56, %fd56, %fd55;
	ld.global.f64 	%fd58, [%rd11+32];
	fma.rn.f64 	%fd59, %fd58, %fd58, %fd57;
	ld.global.f64 	%fd60, [%rd11+40];
	fma.rn.f64 	%fd61, %fd60, %fd60, %fd59;
	ld.global.f64 	%fd62, [%rd11+48];
	fma.rn.f64 	%fd63, %fd62, %fd62, %fd61;
	ld.global.f64 	%fd64, [%rd11+56];
	fma.rn.f64 	%fd83, %fd64, %fd64, %fd63;
	add.s32 	%r25, %r25, 8;
$L__BB1_8:
	setp.eq.s32 	%p7, %r7, 0;
	@%p7 bra 	$L__BB1_14;
	and.b32  	%r10, %r16, 3;
	setp.lt.u32 	%p8, %r7, 4;
	@%p8 bra 	$L__BB1_11;
	mul.wide.u32 	%rd12, %r25, 8;
	add.s64 	%rd13, %rd1, %rd12;
	ld.global.f64 	%fd66, [%rd13];
	fma.rn.f64 	%fd67, %fd66, %fd66, %fd83;
	ld.global.f64 	%fd68, [%rd13+8];
	fma.rn.f64 	%fd69, %fd68, %fd68, %fd67;
	ld.global.f64 	%fd70, [%rd13+16];
	fma.rn.f64 	%fd71, %fd70, %fd70, %fd69;
	ld.global.f64 	%fd72, [%rd13+24];
	fma.rn.f64 	%fd83, %fd72, %fd72, %fd71;
	add.s32 	%r25, %r25, 4;
$L__BB1_11:
	setp.eq.s32 	%p9, %r10, 0;
	@%p9 bra 	$L__BB1_14;
	mul.wide.u32 	%rd14, %r25, 8;
	add.s64 	%rd17, %rd1, %rd14;
	neg.s32 	%r27, %r10;
$L__BB1_13:
	.pragma "nounroll";
	ld.global.f64 	%fd73, [%rd17];
	fma.rn.f64 	%fd83, %fd73, %fd73, %fd83;
	add.s64 	%rd17, %rd17, 8;
	add.s32 	%r27, %r27, 1;
	setp.ne.s32 	%p10, %r27, 0;
	@%p10 bra 	$L__BB1_13;
$L__BB1_14:
	sqrt.rn.f64 	%fd74, %fd83;
	cvta.to.global.u64 	%rd15, %rd8;
	st.global.f64 	[%rd15], %fd74;
$L__BB1_15:
	bar.sync 	0;
	ret;

}
	// .globl	_Z16vecNormalize_GPUPdS_i
.visible .entry _Z16vecNormalize_GPUPdS_i(
	.param .u64 .ptr .align 1 _Z16vecNormalize_GPUPdS_i_param_0,
	.param .u64 .ptr .align 1 _Z16vecNormalize_GPUPdS_i_param_1,
	.param .u32 _Z16vecNormalize_GPUPdS_i_param_2
)
{
	.reg .pred 	%p<2>;
	.reg .b32 	%r<6>;
	.reg .b64 	%rd<7>;
	.reg .b64 	%fd<4>;

	ld.param.u64 	%rd1, [_Z16vecNormalize_GPUPdS_i_param_0];
	ld.param.u64 	%rd2, [_Z16vecNormalize_GPUPdS_i_param_1];
	ld.param.u32 	%r2, [_Z16vecNormalize_GPUPdS_i_param_2];
	mov.u32 	%r3, %ctaid.x;
	mov.u32 	%r4, %ntid.x;
	mov.u32 	%r5, %tid.x;
	mad.lo.s32 	%r1, %r3, %r4, %r5;
	setp.ge.s32 	%p1, %r1, %r2;
	@%p1 bra 	$L__BB2_2;
	cvta.to.global.u64 	%rd3, %rd1;
	cvta.to.global.u64 	%rd4, %rd2;
	mul.wide.s32 	%rd5, %r1, 8;
	add.s64 	%rd6, %rd3, %rd5;
	ld.global.f64 	%fd1, [%rd6];
	ld.global.f64 	%fd2, [%rd4];
	div.rn.f64 	%fd3, %fd1, %fd2;
	st.global.f64 	[%rd6], %fd3;
$L__BB2_2:
	bar.sync 	0;
	ret;

}


// ===== COMPILED SASS (sm_100) =====

	.target	sm_100

	.elftype	@"ET_EXEC"


//--------------------- .note.nv.tkinfo           --------------------------
	.section	.note.nv.tkinfo,"",@"SHT_NOTE"
	.sectionflags	@"SHF_NOTE_NV_TKINFO"
	.tkinfo
        /*0018*/ 	.word	0x00000002
        /*0030*/ 	.string	""
        /*0030*/ 	.string	"ptxas"
        /*0030*/ 	.string	"Cuda compilation tools, release 13.0, V13.0.88"
        /*0030*/ 	.string	"Build cuda_13.0.r13.0/compiler.36424714_0"
        /*0030*/ 	.string	"-arch sm_100 -m 64 "



//--------------------- .note.nv.cuinfo           --------------------------
	.section	.note.nv.cuinfo,"",@"SHT_NOTE"
	.sectionflags	@"SHF_NOTE_NV_CUINFO"
        /*0018*/ 	.short	0x0002
        /*001a*/ 	.short	0x0064
        /*001c*/ 	.short	0x0082
	.zero		2


//--------------------- .nv.info                  --------------------------
	.section	.nv.info,"",@"SHT_CUDA_INFO"
	.align	4


	//----- nvinfo : EIATTR_REGCOUNT
	.align		4
        /*0000*/ 	.byte	0x04, 0x2f
        /*0002*/ 	.short	(.L_1 - .L_0)
	.align		4
.L_0:
        /*0004*/ 	.word	index@(_Z13matMulVec_GPUPdS_S_i)
        /*0008*/ 	.word	0x00000020


	//----- nvinfo : EIATTR_FRAME_SIZE
	.align		4
.L_1:
        /*000c*/ 	.byte	0x04, 0x11
        /*000e*/ 	.short	(.L_3 - .L_2)
	.align		4
.L_2:
        /*0010*/ 	.word	index@(_Z13matMulVec_GPUPdS_S_i)
        /*0014*/ 	.word	0x00000000


	//----- nvinfo : EIATTR_REGCOUNT
	.align		4
.L_3:
        /*0018*/ 	.byte	0x04, 0x2f
        /*001a*/ 	.short	(.L_5 - .L_4)
	.align		4
.L_4:
        /*001c*/ 	.word	index@(_Z11vecNorm_GPUPdS_i)
        /*0020*/ 	.word	0x0000001c


	//----- nvinfo : EIATTR_FRAME_SIZE
	.align		4
.L_5:
        /*0024*/ 	.byte	0x04, 0x11
        /*0026*/ 	.short	(.L_7 - .L_6)
	.align		4
.L_6:
        /*0028*/ 	.word	index@($__internal_1_$__cuda_sm20_dsqrt_rn_f64_mediumpath_v1)
        /*002c*/ 	.word	0x00000000


	//----- nvinfo : EIATTR_FRAME_SIZE
	.align		4
.L_7:
        /*0030*/ 	.byte	0x04, 0x11
        /*0032*/ 	.short	(.L_9 - .L_8)
	.align		4
.L_8:
        /*0034*/ 	.word	index@(_Z11vecNorm_GPUPdS_i)
        /*0038*/ 	.word	0x00000000


	//----- nvinfo : EIATTR_REGCOUNT
	.align		4
.L_9:
        /*003c*/ 	.byte	0x04, 0x2f
        /*003e*/ 	.short	(.L_11 - .L_10)
	.align		4
.L_10:
        /*0040*/ 	.word	index@(_Z16vecNormalize_GPUPdS_i)
        /*0044*/ 	.word	0x0000001c


	//----- nvinfo : EIATTR_FRAME_SIZE
	.align		4
.L_11:
        /*0048*/ 	.byte	0x04, 0x11
        /*004a*/ 	.short	(.L_13 - .L_12)
	.align		4
.L_12:
        /*004c*/ 	.word	index@($__internal_0_$__cuda_sm20_div_rn_f64_full)
        /*0050*/ 	.word	0x00000000


	//----- nvinfo : EIATTR_FRAME_SIZE
	.align		4
.L_13:
        /*0054*/ 	.byte	0x04, 0x11
        /*0056*/ 	.short	(.L_15 - .L_14)
	.align		4
.L_14:
        /*0058*/ 	.word	index@(_Z16vecNormalize_GPUPdS_i)
        /*005c*/ 	.word	0x00000000


	//----- nvinfo : EIATTR_MIN_STACK_SIZE
	.align		4
.L_15:
        /*0060*/ 	.byte	0x04, 0x12
        /*0062*/ 	.short	(.L_17 - .L_16)
	.align		4
.L_16:
        /*0064*/ 	.word	index@(_Z16vecNormalize_GPUPdS_i)
        /*0068*/ 	.word	0x00000000


	//----- nvinfo : EIATTR_MIN_STACK_SIZE
	.align		4
.L_17:
        /*006c*/ 	.byte	0x04, 0x12
        /*006e*/ 	.short	(.L_19 - .L_18)
	.align		4
.L_18:
        /*0070*/ 	.word	index@(_Z11vecNorm_GPUPdS_i)
        /*0074*/ 	.word	0x00000000


	//----- nvinfo : EIATTR_MIN_STACK_SIZE
	.align		4
.L_19:
        /*0078*/ 	.byte	0x04, 0x12
        /*007a*/ 	.short	(.L_21 - .L_20)
	.align		4
.L_20:
        /*007c*/ 	.word	index@(_Z13matMulVec_GPUPdS_S_i)
        /*0080*/ 	.word	0x00000000
.L_21:


//--------------------- .nv.compat                --------------------------
	.section	.nv.compat,"",@"SHT_CUDA_COMPAT_INFO"
	.align	4
        /*0000*/ 	.byte	0x02, 0x09, 0x00, 0x00, 0x02, 0x02, 0x01, 0x00, 0x02, 0x05, 0x05, 0x00, 0x03, 0x07, 0x01, 0x01
        /*0010*/ 	.byte	0x02, 0x03, 0x00, 0x00, 0x02, 0x06, 0x01, 0x00, 0x04, 0x0b, 0x08, 0x00, 0x01, 0x00, 0x00, 0x00
        /*0020*/ 	.byte	0x00, 0x00, 0x00, 0x00


//--------------------- .nv.info._Z16vecNormalize_GPUPdS_i --------------------------
	.section	.nv.info._Z16vecNormalize_GPUPdS_i,"",@"SHT_CUDA_INFO"
	.sectionflags	@""
	.align	4


	//----- nvinfo : EIATTR_CUDA_API_VERSION
	.align		4
        /*0000*/ 	.byte	0x04, 0x37
        /*0002*/ 	.short	(.L_23 - .L_22)
.L_22:
        /*0004*/ 	.word	0x00000082


	//----- nvinfo : EIATTR_KPARAM_INFO
	.align		4
.L_23:
        /*0008*/ 	.byte	0x04, 0x17
        /*000a*/ 	.short	(.L_25 - .L_24)
.L_24:
        /*000c*/ 	.word	0x00000000
        /*0010*/ 	.short	0x0002
        /*0012*/ 	.short	0x0010
        /*0014*/ 	.byte	0x00, 0xf0, 0x11, 0x00


	//----- nvinfo : EIATTR_KPARAM_INFO
	.align		4
.L_25:
        /*0018*/ 	.byte	0x04, 0x17
        /*001a*/ 	.short	(.L_27 - .L_26)
.L_26:
        /*001c*/ 	.word	0x00000000
        /*0020*/ 	.short	0x0001
        /*0022*/ 	.short	0x0008
        /*0024*/ 	.byte	0x00, 0xf5, 0x21, 0x00


	//----- nvinfo : EIATTR_KPARAM_INFO
	.align		4
.L_27:
        /*0028*/ 	.byte	0x04, 0x17
        /*002a*/ 	.short	(.L_29 - .L_28)
.L_28:
        /*002c*/ 	.word	0x00000000
        /*0030*/ 	.short	0x0000
        /*0032*/ 	.short	0x0000
        /*0034*/ 	.byte	0x00, 0xf5, 0x21, 0x00


	//----- nvinfo : EIATTR_SPARSE_MMA_MASK
	.align		4
.L_29:
        /*0038*/ 	.byte	0x03, 0x50
        /*003a*/ 	.short	0x0000


	//----- nvinfo : EIATTR_MAXREG_COUNT
	.align		4
        /*003c*/ 	.byte	0x03, 0x1b
        /*003e*/ 	.short	0x00ff


	//----- nvinfo : EIATTR_NUM_BARRIERS
	.align		4
        /*0040*/ 	.byte	0x02, 0x4c
        /*0042*/ 	.byte	0x01
	.zero		1


	//----- nvinfo : EIATTR_MERCURY_ISA_VERSION
	.align		4
        /*0044*/ 	.byte	0x03, 0x5f
        /*0046*/ 	.short	0x0101


	//----- nvinfo : EIATTR_VRC_CTA_INIT_COUNT
	.align		4
        /*0048*/ 	.byte	0x02, 0x4a
	.zero		1
	.zero		1


	//----- nvinfo : EIATTR_EXIT_INSTR_OFFSETS
	.align		4
        /*004c*/ 	.byte	0x04, 0x1c
        /*004e*/ 	.short	(.L_31 - .L_30)


	//   ....[0]....
.L_30:
        /*0050*/ 	.word	0x000002a0


	//----- nvinfo : EIATTR_CRS_STACK_SIZE
	.align		4
.L_31:
        /*0054*/ 	.byte	0x04, 0x1e
        /*0056*/ 	.short	(.L_33 - .L_32)
.L_32:
        /*0058*/ 	.word	0x00000000


	//----- nvinfo : EIATTR_CBANK_PARAM_SIZE
	.align		4
.L_33:
        /*005c*/ 	.byte	0x03, 0x19
        /*005e*/ 	.short	0x0014


	//----- nvinfo : EIATTR_PARAM_CBANK
	.align		4
        /*0060*/ 	.byte	0x04, 0x0a
        /*0062*/ 	.short	(.L_35 - .L_34)
	.align		4
.L_34:
        /*0064*/ 	.word	index@(.nv.constant0._Z16vecNormalize_GPUPdS_i)
        /*0068*/ 	.short	0x0380
        /*006a*/ 	.short	0x0014


	//----- nvinfo : EIATTR_SW_WAR
	.align		4
.L_35:
        /*006c*/ 	.byte	0x04, 0x36
        /*006e*/ 	.short	(.L_37 - .L_36)
.L_36:
        /*0070*/ 	.word	0x00000008
.L_37:


//--------------------- .nv.info._Z11vecNorm_GPUPdS_i --------------------------
	.section	.nv.info._Z11vecNorm_GPUPdS_i,"",@"SHT_CUDA_INFO"
	.sectionflags	@""
	.align	4


	//----- nvinfo : EIATTR_CUDA_API_VERSION
	.align		4
        /*0000*/ 	.byte	0x04, 0x37
        /*0002*/ 	.short	(.L_39 - .L_38)
.L_38:
        /*0004*/ 	.word	0x00000082


	//----- nvinfo : EIATTR_KPARAM_INFO
	.align		4
.L_39:
        /*0008*/ 	.byte	0x04, 0x17
        /*000a*/ 	.short	(.L_41 - .L_40)
.L_40:
        /*000c*/ 	.word	0x00000000
        /*0010*/ 	.short	0x0002
        /*0012*/ 	.short	0x0010
        /*0014*/ 	.byte	0x00, 0xf0, 0x11, 0x00


	//----- nvinfo : EIATTR_KPARAM_INFO
	.align		4
.L_41:
        /*0018*/ 	.byte	0x04, 0x17
        /*001a*/ 	.short	(.L_43 - .L_42)
.L_42:
        /*001c*/ 	.word	0x00000000
        /*0020*/ 	.short	0x0001
        /*0022*/ 	.short	0x0008
        /*0024*/ 	.byte	0x00, 0xf5, 0x21, 0x00


	//----- nvinfo : EIATTR_KPARAM_INFO
	.align		4
.L_43:
        /*0028*/ 	.byte	0x04, 0x17
        /*002a*/ 	.short	(.L_45 - .L_44)
.L_44:
        /*002c*/ 	.word	0x00000000
        /*0030*/ 	.short	0x0000
        /*0032*/ 	.short	0x0000
        /*0034*/ 	.byte	0x00, 0xf5, 0x21, 0x00


	//----- nvinfo : EIATTR_SPARSE_MMA_MASK
	.align		4
.L_45:
        /*0038*/ 	.byte	0x03, 0x50
        /*003a*/ 	.short	0x0000


	//----- nvinfo : EIATTR_MAXREG_COUNT
	.align		4
        /*003c*/ 	.byte	0x03, 0x1b
        /*003e*/ 	.short	0x00ff


	//----- nvinfo : EIATTR_NUM_BARRIERS
	.align		4
        /*0040*/ 	.byte	0x02, 0x4c
        /*0042*/ 	.byte	0x01
	.zero		1


	//----- nvinfo : EIATTR_MERCURY_ISA_VERSION
	.align		4
        /*0044*/ 	.byte	0x03, 0x5f
        /*0046*/ 	.short	0x0101


	//----- nvinfo : EIATTR_VRC_CTA_INIT_COUNT
	.align		4
        /*0048*/ 	.byte	0x02, 0x4a
	.zero		1
	.zero		1


	//----- nvinfo : EIATTR_EXIT_INSTR_OFFSETS
	.align		4
        /*004c*/ 	.byte	0x04, 0x1c
        /*004e*/ 	.short	(.L_47 - .L_46)


	//   ....[0]....
.L_46:
        /*0050*/ 	.word	0x00000a10


	//----- nvinfo : EIATTR_CRS_STACK_SIZE
	.align		4
.L_47:
        /*0054*/ 	.byte	0x04, 0x1e
        /*0056*/ 	.short	(.L_49 - .L_48)
.L_48:
        /*0058*/ 	.word	0x00000000


	//----- nvinfo : EIATTR_CBANK_PARAM_SIZE
	.align		4
.L_49:
        /*005c*/ 	.byte	0x03, 0x19
        /*005e*/ 	.short	0x0014


	//----- nvinfo : EIATTR_PARAM_CBANK
	.align		4
        /*0060*/ 	.byte	0x04, 0x0a
        /*0062*/ 	.short	(.L_51 - .L_50)
	.align		4
.L_50:
        /*0064*/ 	.word	index@(.nv.constant0._Z11vecNorm_GPUPdS_i)
        /*0068*/ 	.short	0x0380
        /*006a*/ 	.short	0x0014


	//----- nvinfo : EIATTR_SW_WAR
	.align		4
.L_51:
        /*006c*/ 	.byte	0x04, 0x36
        /*006e*/ 	.short	(.L_53 - .L_52)
.L_52:
        /*0070*/ 	.word	0x00000008
.L_53:


//--------------------- .nv.info._Z13matMulVec_GPUPdS_S_i --------------------------
	.section	.nv.info._Z13matMulVec_GPUPdS_S_i,"",@"SHT_CUDA_INFO"
	.sectionflags	@""
	.align	4


	//----- nvinfo : EIATTR_CUDA_API_VERSION
	.align		4
        /*0000*/ 	.byte	0x04, 0x37
        /*0002*/ 	.short	(.L_55 - .L_54)
.L_54:
        /*0004*/ 	.word	0x00000082


	//----- nvinfo : EIATTR_KPARAM_INFO
	.align		4
.L_55:
        /*0008*/ 	.byte	0x04, 0x17
        /*000a*/ 	.short	(.L_57 - .L_56)
.L_56:
        /*000c*/ 	.word	0x00000000
        /*0010*/ 	.short	0x0003
        /*0012*/ 	.short	0x0018
        /*0014*/ 	.byte	0x00, 0xf0, 0x11, 0x00


	//----- nvinfo : EIATTR_KPARAM_INFO
	.align		4
.L_57:
        /*0018*/ 	.byte	0x04, 0x17
        /*001a*/ 	.short	(.L_59 - .L_58)
.L_58:
        /*001c*/ 	.word	0x00000000
        /*0020*/ 	.short	0x0002
        /*0022*/ 	.short	0x0010
        /*0024*/ 	.byte	0x00, 0xf5, 0x21, 0x00


	//----- nvinfo : EIATTR_KPARAM_INFO
	.align		4
.L_59:
        /*0028*/ 	.byte	0x04, 0x17
        /*002a*/ 	.short	(.L_61 - .L_60)
.L_60:
        /*002c*/ 	.word	0x00000000
        /*0030*/ 	.short	0x0001
        /*0032*/ 	.short	0x0008
        /*0034*/ 	.byte	0x00, 0xf5, 0x21, 0x00


	//----- nvinfo : EIATTR_KPARAM_INFO
	.align		4
.L_61:
        /*0038*/ 	.byte	0x04, 0x17
        /*003a*/ 	.short	(.L_63 - .L_62)
.L_62:
        /*003c*/ 	.word	0x00000000
        /*0040*/ 	.short	0x0000
        /*0042*/ 	.short	0x0000
        /*0044*/ 	.byte	0x00, 0xf5, 0x21, 0x00


	//----- nvinfo : EIATTR_SPARSE_MMA_MASK
	.align		4
.L_63:
        /*0048*/ 	.byte	0x03, 0x50
        /*004a*/ 	.short	0x0000


	//----- nvinfo : EIATTR_MAXREG_COUNT
	.align		4
        /*004c*/ 	.byte	0x03, 0x1b
        /*004e*/ 	.short	0x00ff


	//----- nvinfo : EIATTR_NUM_BARRIERS
	.align		4
        /*0050*/ 	.byte	0x02, 0x4c
        /*0052*/ 	.byte	0x01
	.zero		1


	//----- nvinfo : EIATTR_MERCURY_ISA_VERSION
	.align		4
        /*0054*/ 	.byte	0x03, 0x5f
        /*0056*/ 	.short	0x0101


	//----- nvinfo : EIATTR_VRC_CTA_INIT_COUNT
	.align		4
        /*0058*/ 	.byte	0x02, 0x4a
	.zero		1
	.zero		1


	//----- nvinfo : EIATTR_EXIT_INSTR_OFFSETS
	.align		4
        /*005c*/ 	.byte	0x04, 0x1c
        /*005e*/ 	.short	(.L_65 - .L_64)


	//   ....[0]....
.L_64:
        /*0060*/ 	.word	0x00000ae0


	//----- nvinfo : EIATTR_CRS_STACK_SIZE
	.align		4
.L_65:
        /*0064*/ 	.byte	0x04, 0x1e
        /*0066*/ 	.short	(.L_67 - .L_66)
.L_66:
        /*0068*/ 	.word	0x00000000


	//----- nvinfo : EIATTR_CBANK_PARAM_SIZE
	.align		4
.L_67:
        /*006c*/ 	.byte	0x03, 0x19
        /*006e*/ 	.short	0x001c


	//----- nvinfo : EIATTR_PARAM_CBANK
	.align		4
        /*0070*/ 	.byte	0x04, 0x0a
        /*0072*/ 	.short	(.L_69 - .L_68)
	.align		4
.L_68:
        /*0074*/ 	.word	index@(.nv.constant0._Z13matMulVec_GPUPdS_S_i)
        /*0078*/ 	.short	0x0380
        /*007a*/ 	.short	0x001c


	//----- nvinfo : EIATTR_SW_WAR
	.align		4
.L_69:
        /*007c*/ 	.byte	0x04, 0x36
        /*007e*/ 	.short	(.L_71 - .L_70)
.L_70:
        /*0080*/ 	.word	0x00000008
.L_71:


//--------------------- .nv.callgraph             --------------------------
	.section	.nv.callgraph,"",@"SHT_CUDA_CALLGRAPH"
	.align	4
	.sectionentsize	8
	.align		4
        /*0000*/ 	.word	0x00000000
	.align		4
        /*0004*/ 	.word	0xffffffff
	.align		4
        /*0008*/ 	.word	0x00000000
	.align		4
        /*000c*/ 	.word	0xfffffffe
	.align		4
        /*0010*/ 	.word	0x00000000
	.align		4
        /*0014*/ 	.word	0xfffffffd
	.align		4
        /*0018*/ 	.word	0x00000000
	.align		4
        /*001c*/ 	.word	0xfffffffc


//--------------------- .text._Z16vecNormalize_GPUPdS_i --------------------------
	.section	.text._Z16vecNormalize_GPUPdS_i,"ax",@progbits
	.align	128
        .global         _Z16vecNormalize_GPUPdS_i
        .type           _Z16vecNormalize_GPUPdS_i,@function
        .size           _Z16vecNormalize_GPUPdS_i,(.L_x_31 - _Z16vecNormalize_GPUPdS_i)
        .other          _Z16vecNormalize_GPUPdS_i,@"STO_CUDA_ENTRY STV_DEFAULT"
_Z16vecNormalize_GPUPdS_i:
.text._Z16vecNormalize_GPUPdS_i:
[----:B------:R-:W-:Y:S01]  /*0000*/  LDC R1, c[0x0][0x37c] ;  /* 0x0000df00ff017b82 */ /* 0x000fe20000000800 */
[----:B------:R-:W0:Y:S07]  /*0010*/  S2R R0, SR_TID.X ;  /* 0x0000000000007919 */ /* 0x000e2e0000002100 */
[----:B------:R-:W0:Y:S01]  /*0020*/  S2UR UR4, SR_CTAID.X ;  /* 0x00000000000479c3 */ /* 0x000e220000002500 */
[----:B------:R-:W1:Y:S01]  /*0030*/  LDCU UR5, c[0x0][0x390] ;  /* 0x00007200ff0577ac */ /* 0x000e620008000800 */
[----:B------:R-:W-:Y:S06]  /*0040*/  BSSY.RECONVERGENT B0, `(.L_x_0) ;  /* 0x0000024000007945 */ /* 0x000fec0003800200 */
[----:B------:R-:W0:Y:S02]  /*0050*/  LDC R3, c[0x0][0x360] ;  /* 0x0000d800ff037b82 */ /* 0x000e240000000800 */
[----:B0-----:R-:W-:-:S05]  /*0060*/  IMAD R3, R3, UR4, R0 ;  /* 0x0000000403037c24 */ /* 0x001fca000f8e0200 */
[----:B-1----:R-:W-:-:S13]  /*0070*/  ISETP.GE.AND P0, PT, R3, UR5, PT ;  /* 0x0000000503007c0c */ /* 0x002fda000bf06270 */
[----:B------:R-:W-:Y:S05]  /*0080*/  @P0 BRA `(.L_x_1) ;  /* 0x00000000007c0947 */ /* 0x000fea0003800000 */
[----:B------:R-:W0:Y:S08]  /*0090*/  LDC.64 R16, c[0x0][0x358] ;  /* 0x0000d600ff107b82 */ /* 0x000e300000000a00 */
[----:B------:R-:W1:Y:S08]  /*00a0*/  LDC.64 R6, c[0x0][0x388] ;  /* 0x0000e200ff067b82 */ /* 0x000e700000000a00 */
[----:B------:R-:W2:Y:S01]  /*00b0*/  LDC.64 R4, c[0x0][0x380] ;  /* 0x0000e000ff047b82 */ /* 0x000ea20000000a00 */
[----:B0-----:R-:W-:-:S02]  /*00c0*/  R2UR UR4, R16 ;  /* 0x00000000100472ca */ /* 0x001fc400000e0000 */
[----:B------:R-:W-:-:S13]  /*00d0*/  R2UR UR5, R17 ;  /* 0x00000000110572ca */ /* 0x000fda00000e0000 */
[----:B-1----:R-:W3:Y:S01]  /*00e0*/  LDG.E.64 R6, desc[UR4][R6.64] ;  /* 0x0000000406067981 */ /* 0x002ee2000c1e1b00 */
[----:B--2---:R-:W-:-:S05]  /*00f0*/  IMAD.WIDE R4, R3, 0x8, R4 ;  /* 0x0000000803047825 */ /* 0x004fca00078e0204 */
[----:B------:R-:W2:Y:S01]  /*0100*/  LDG.E.64 R8, desc[UR4][R4.64] ;  /* 0x0000000404087981 */ /* 0x000ea2000c1e1b00 */
[----:B------:R-:W-:Y:S01]  /*0110*/  IMAD.MOV.U32 R2, RZ, RZ, 0x1 ;  /* 0x00000001ff027424 */ /* 0x000fe200078e00ff */
[----:B------:R-:W-:Y:S01]  /*0120*/  BSSY.RECONVERGENT B1, `(.L_x_2) ;  /* 0x0000012000017945 */ /* 0x000fe20003800200 */
[----:B---3--:R-:W0:Y:S01]  /*0130*/  MUFU.RCP64H R3, R7 ;  /* 0x0000000700037308 */ /* 0x008e220000001800 */
[----:B--2---:R-:W-:-:S03]  /*0140*/  FSETP.GEU.AND P1, PT, |R9|, 6.5827683646048100446e-37, PT ;  /* 0x036000000900780b */ /* 0x004fc60003f2e200 */
[----:B0-----:R-:W-:-:S08]  /*0150*/  DFMA R10, -R6, R2, 1 ;  /* 0x3ff00000060a742b */ /* 0x001fd00000000102 */
[----:B------:R-:W-:-:S08]  /*0160*/  DFMA R10, R10, R10, R10 ;  /* 0x0000000a0a0a722b */ /* 0x000fd0000000000a */
[----:B------:R-:W-:-:S08]  /*0170*/  DFMA R10, R2, R10, R2 ;  /* 0x0000000a020a722b */ /* 0x000fd00000000002 */
[----:B------:R-:W-:-:S08]  /*0180*/  DFMA R2, -R6, R10, 1 ;  /* 0x3ff000000602742b */ /* 0x000fd0000000010a */
[----:B------:R-:W-:-:S08]  /*0190*/  DFMA R2, R10, R2, R10 ;  /* 0x000000020a02722b */ /* 0x000fd0000000000a */
[----:B------:R-:W-:-:S08]  /*01a0*/  DMUL R10, R8, R2 ;  /* 0x00000002080a7228 */ /* 0x000fd00000000000 */
[----:B------:R-:W-:-:S08]  /*01b0*/  DFMA R12, -R6, R10, R8 ;  /* 0x0000000a060c722b */ /* 0x000fd00000000108 */
[----:B------:R-:W-:-:S10]  /*01c0*/  DFMA R2, R2, R12, R10 ;  /* 0x0000000c0202722b */ /* 0x000fd4000000000a */
[----:B------:R-:W-:-:S05]  /*01d0*/  FFMA R0, RZ, R7, R3 ;  /* 0x00000007ff007223 */ /* 0x000fca0000000003 */
[----:B------:R-:W-:-:S13]  /*01e0*/  FSETP.GT.AND P0, PT, |R0|, 1.469367938527859385e-39, PT ;  /* 0x001000000000780b */ /* 0x000fda0003f04200 */
[----:B------:R-:W-:Y:S05]  /*01f0*/  @P0 BRA P1, `(.L_x_3) ;  /* 0x0000000000100947 */ /* 0x000fea0000800000 */
[----:B------:R-:W-:-:S07]  /*0200*/  MOV R0, 0x220 ;  /* 0x0000022000007802 */ /* 0x000fce0000000f00 */
[----:B------:R-:W-:Y:S05]  /*0210*/  CALL.REL.NOINC `($__internal_0_$__cuda_sm20_div_rn_f64_full) ;  /* 0x0000000000247944 */ /* 0x000fea0003c00000 */
[----:B------:R-:W-:Y:S02]  /*0220*/  IMAD.MOV.U32 R2, RZ, RZ, R12 ;  /* 0x000000ffff027224 */ /* 0x000fe400078e000c */
[----:B------:R-:W-:-:S07]  /*0230*/  IMAD.MOV.U32 R3, RZ, RZ, R13 ;  /* 0x000000ffff037224 */ /* 0x000fce00078e000d */
.L_x_3:
[----:B------:R-:W-:Y:S05]  /*0240*/  BSYNC.RECONVERGENT B1 ;  /* 0x0000000000017941 */ /* 0x000fea0003800200 */
.L_x_2:
[----:B------:R-:W-:Y:S02]  /*0250*/  R2UR UR4, R16 ;  /* 0x00000000100472ca */ /* 0x000fe400000e0000 */
[----:B------:R-:W-:-:S13]  /*0260*/  R2UR UR5, R17 ;  /* 0x00000000110572ca */ /* 0x000fda00000e0000 */
[----:B------:R0:W-:Y:S02]  /*0270*/  STG.E.64 desc[UR4][R4.64], R2 ;  /* 0x0000000204007986 */ /* 0x0001e4000c101b04 */
.L_x_1:
[----:B------:R-:W-:Y:S05]  /*0280*/  BSYNC.RECONVERGENT B0 ;  /* 0x0000000000007941 */ /* 0x000fea0003800200 */
.L_x_0:
[----:B------:R-:W-:Y:S06]  /*0290*/  BAR.SYNC.DEFER_BLOCKING 0x0 ;  /* 0x0000000000007b1d */ /* 0x000fec0000010000 */
[----:B------:R-:W-:Y:S05]  /*02a0*/  EXIT ;  /* 0x000000000000794d */ /* 0x000fea0003800000 */
        .weak           $__internal_0_$__cuda_sm20_div_rn_f64_full
        .type           $__internal_0_$__cuda_sm20_div_rn_f64_full,@function
        .size           $__internal_0_$__cuda_sm20_div_rn_f64_full,(.L_x_31 - $__internal_0_$__cuda_sm20_div_rn_f64_full)
$__internal_0_$__cuda_sm20_div_rn_f64_full:
[C---:B------:R-:W-:Y:S01]  /*02b0*/  FSETP.GEU.AND P0, PT, |R7|.reuse, 1.469367938527859385e-39, PT ;  /* 0x001000000700780b */ /* 0x040fe20003f0e200 */
[----:B------:R-:W-:Y:S01]  /*02c0*/  IMAD.MOV.U32 R10, RZ, RZ, 0x1 ;  /* 0x00000001ff0a7424 */ /* 0x000fe200078e00ff */
[----:B------:R-:W-:Y:S01]  /*02d0*/  LOP3.LUT R2, R7, 0x800fffff, RZ, 0xc0, !PT ;  /* 0x800fffff07027812 */ /* 0x000fe200078ec0ff */
[----:B------:R-:W-:Y:S01]  /*02e0*/  BSSY.RECONVERGENT B2, `(.L_x_4) ;  /* 0x0000055000027945 */ /* 0x000fe20003800200 */
[C---:B------:R-:W-:Y:S02]  /*02f0*/  FSETP.GEU.AND P2, PT, |R9|.reuse, 1.469367938527859385e-39, PT ;  /* 0x001000000900780b */ /* 0x040fe40003f4e200 */
[----:B------:R-:W-:Y:S01]  /*0300*/  LOP3.LUT R3, R2, 0x3ff00000, RZ, 0xfc, !PT ;  /* 0x3ff0000002037812 */ /* 0x000fe200078efcff */
[----:B------:R-:W-:Y:S01]  /*0310*/  IMAD.MOV.U32 R2, RZ, RZ, R6 ;  /* 0x000000ffff027224 */ /* 0x000fe200078e0006 */
[----:B------:R-:W-:-:S05]  /*0320*/  LOP3.LUT R12, R9, 0x7ff00000, RZ, 0xc0, !PT ;  /* 0x7ff00000090c7812 */ /* 0x000fca00078ec0ff */
[----:B------:R-:W-:-:S04]  /*0330*/  @!P0 DMUL R2, R6, 8.98846567431157953865e+307 ;  /* 0x7fe0000006028828 */ /* 0x000fc80000000000 */
[----:B------:R-:W-:Y:S01]  /*0340*/  @!P2 LOP3.LUT R13, R7, 0x7ff00000, RZ, 0xc0, !PT ;  /* 0x7ff00000070da812 */ /* 0x000fe200078ec0ff */
[----:B------:R-:W-:Y:S01]  /*0350*/  @!P2 IMAD.MOV.U32 R20, RZ, RZ, RZ ;  /* 0x000000ffff14a224 */ /* 0x000fe200078e00ff */
[----:B------:R-:W0:Y:S02]  /*0360*/  MUFU.RCP64H R11, R3 ;  /* 0x00000003000b7308 */ /* 0x000e240000001800 */
[----:B------:R-:W-:Y:S01]  /*0370*/  @!P2 ISETP.GE.U32.AND P3, PT, R12, R13, PT ;  /* 0x0000000d0c00a20c */ /* 0x000fe20003f66070 */
[----:B------:R-:W-:-:S05]  /*0380*/  IMAD.MOV.U32 R13, RZ, RZ, 0x1ca00000 ;  /* 0x1ca00000ff0d7424 */ /* 0x000fca00078e00ff */
[----:B------:R-:W-:-:S04]  /*0390*/  @!P2 SEL R21, R13, 0x63400000, !P3 ;  /* 0x634000000d15a807 */ /* 0x000fc80005800000 */
[----:B------:R-:W-:-:S04]  /*03a0*/  @!P2 LOP3.LUT R21, R21, 0x80000000, R9, 0xf8, !PT ;  /* 0x800000001515a812 */ /* 0x000fc800078ef809 */
[----:B------:R-:W-:Y:S01]  /*03b0*/  @!P2 LOP3.LUT R21, R21, 0x100000, RZ, 0xfc, !PT ;  /* 0x001000001515a812 */ /* 0x000fe200078efcff */
[----:B0-----:R-:W-:-:S08]  /*03c0*/  DFMA R14, R10, -R2, 1 ;  /* 0x3ff000000a0e742b */ /* 0x001fd00000000802 */
[----:B------:R-:W-:Y:S01]  /*03d0*/  DFMA R18, R14, R14, R14 ;  /* 0x0000000e0e12722b */ /* 0x000fe2000000000e */
[----:B------:R-:W-:-:S04]  /*03e0*/  LOP3.LUT R15, R7, 0x7ff00000, RZ, 0xc0, !PT ;  /* 0x7ff00000070f7812 */ /* 0x000fc800078ec0ff */
[----:B------:R-:W-:-:S03]  /*03f0*/  ISETP.GE.U32.AND P1, PT, R12, R15, PT ;  /* 0x0000000f0c00720c */ /* 0x000fc60003f26070 */
[----:B------:R-:W-:Y:S01]  /*0400*/  DFMA R18, R10, R18, R10 ;  /* 0x000000120a12722b */ /* 0x000fe2000000000a */
[----:B------:R-:W-:Y:S01]  /*0410*/  SEL R11, R13, 0x63400000, !P1 ;  /* 0x634000000d0b7807 */ /* 0x000fe20004800000 */
[----:B------:R-:W-:-:S03]  /*0420*/  IMAD.MOV.U32 R10, RZ, RZ, R8 ;  /* 0x000000ffff0a7224 */ /* 0x000fc600078e0008 */
[----:B------:R-:W-:-:S03]  /*0430*/  LOP3.LUT R11, R11, 0x800fffff, R9, 0xf8, !PT ;  /* 0x800fffff0b0b7812 */ /* 0x000fc600078ef809 */
[----:B------:R-:W-:-:S03]  /*0440*/  DFMA R22, R18, -R2, 1 ;  /* 0x3ff000001216742b */ /* 0x000fc60000000802 */
[----:B------:R-:W-:-:S05]  /*0450*/  @!P2 DFMA R10, R10, 2, -R20 ;  /* 0x400000000a0aa82b */ /* 0x000fca0000000814 */
[----:B------:R-:W-:Y:S01]  /*0460*/  DFMA R18, R18, R22, R18 ;  /* 0x000000161212722b */ /* 0x000fe20000000012 */
[----:B------:R-:W-:Y:S02]  /*0470*/  IMAD.MOV.U32 R22, RZ, RZ, R12 ;  /* 0x000000ffff167224 */ /* 0x000fe400078e000c */
[----:B------:R-:W-:Y:S01]  /*0480*/  IMAD.MOV.U32 R23, RZ, RZ, R15 ;  /* 0x000000ffff177224 */ /* 0x000fe200078e000f */
[----:B------:R-:W-:Y:S02]  /*0490*/  @!P0 LOP3.LUT R23, R3, 0x7ff00000, RZ, 0xc0, !PT ;  /* 0x7ff0000003178812 */ /* 0x000fe400078ec0ff */
[----:B------:R-:W-:Y:S02]  /*04a0*/  @!P2 LOP3.LUT R22, R11, 0x7ff00000, RZ, 0xc0, !PT ;  /* 0x7ff000000b16a812 */ /* 0x000fe400078ec0ff */
[----:B------:R-:W-:Y:S01]  /*04b0*/  DMUL R20, R18, R10 ;  /* 0x0000000a12147228 */ /* 0x000fe20000000000 */
[----:B------:R-:W-:Y:S02]  /*04c0*/  VIADD R25, R23, 0xffffffff ;  /* 0xffffffff17197836 */ /* 0x000fe40000000000 */
[----:B------:R-:W-:-:S05]  /*04d0*/  VIADD R24, R22, 0xffffffff ;  /* 0xffffffff16187836 */ /* 0x000fca0000000000 */
[----:B------:R-:W-:Y:S01]  /*04e0*/  DFMA R14, R20, -R2, R10 ;  /* 0x80000002140e722b */ /* 0x000fe2000000000a */
[----:B------:R-:W-:-:S04]  /*04f0*/  ISETP.GT.U32.AND P0, PT, R24, 0x7feffffe, PT ;  /* 0x7feffffe1800780c */ /* 0x000fc80003f04070 */
[----:B------:R-:W-:-:S03]  /*0500*/  ISETP.GT.U32.OR P0, PT, R25, 0x7feffffe, P0 ;  /* 0x7feffffe1900780c */ /* 0x000fc60000704470 */
[----:B------:R-:W-:-:S10]  /*0510*/  DFMA R14, R18, R14, R20 ;  /* 0x0000000e120e722b */ /* 0x000fd40000000014 */
[----:B------:R-:W-:Y:S05]  /*0520*/  @P0 BRA `(.L_x_5) ;  /* 0x00000000006c0947 */ /* 0x000fea0003800000 */
[----:B------:R-:W-:-:S04]  /*0530*/  LOP3.LUT R9, R7, 0x7ff00000, RZ, 0xc0, !PT ;  /* 0x7ff0000007097812 */ /* 0x000fc800078ec0ff */
[CC--:B------:R-:W-:Y:S02]  /*0540*/  VIADDMNMX R8, R12.reuse, -R9.reuse, 0xb9600000, !PT ;  /* 0xb96000000c087446 */ /* 0x0c0fe40007800909 */
[----:B------:R-:W-:Y:S02]  /*0550*/  ISETP.GE.U32.AND P0, PT, R12, R9, PT ;  /* 0x000000090c00720c */ /* 0x000fe40003f06070 */
[----:B------:R-:W-:Y:S02]  /*0560*/  VIMNMX R8, PT, PT, R8, 0x46a00000, PT ;  /* 0x46a0000008087848 */ /* 0x000fe40003fe0100 */
[----:B------:R-:W-:-:S05]  /*0570*/  SEL R13, R13, 0x63400000, !P0 ;  /* 0x634000000d0d7807 */ /* 0x000fca0004000000 */
[----:B------:R-:W-:Y:S02]  /*0580*/  IMAD.IADD R18, R8, 0x1, -R13 ;  /* 0x0000000108127824 */ /* 0x000fe400078e0a0d */
[----:B------:R-:W-:Y:S02]  /*0590*/  IMAD.MOV.U32 R8, RZ, RZ, RZ ;  /* 0x000000ffff087224 */ /* 0x000fe400078e00ff */
[----:B------:R-:W-:-:S06]  /*05a0*/  VIADD R9, R18, 0x7fe00000 ;  /* 0x7fe0000012097836 */ /* 0x000fcc0000000000 */
[----:B------:R-:W-:-:S10]  /*05b0*/  DMUL R12, R14, R8 ;  /* 0x000000080e0c7228 */ /* 0x000fd40000000000 */
[----:B------:R-:W-:-:S13]  /*05c0*/  FSETP.GTU.AND P0, PT, |R13|, 1.469367938527859385e-39, PT ;  /* 0x001000000d00780b */ /* 0x000fda0003f0c200 */
[----:B------:R-:W-:Y:S05]  /*05d0*/  @P0 BRA `(.L_x_6) ;  /* 0x0000000000940947 */ /* 0x000fea0003800000 */
[----:B------:R-:W-:Y:S01]  /*05e0*/  DFMA R2, R14, -R2, R10 ;  /* 0x800000020e02722b */ /* 0x000fe2000000000a */
[----:B------:R-:W-:-:S09]  /*05f0*/  IMAD.MOV.U32 R8, RZ, RZ, RZ ;  /* 0x000000ffff087224 */ /* 0x000fd200078e00ff */
[C---:B------:R-:W-:Y:S02]  /*0600*/  FSETP.NEU.AND P0, PT, R3.reuse, RZ, PT ;  /* 0x000000ff0300720b */ /* 0x040fe40003f0d000 */
[----:B------:R-:W-:-:S04]  /*0610*/  LOP3.LUT R7, R3, 0x80000000, R7, 0x48, !PT ;  /* 0x8000000003077812 */ /* 0x000fc800078e4807 */
[----:B------:R-:W-:-:S07]  /*0620*/  LOP3.LUT R9, R7, R9, RZ, 0xfc, !PT ;  /* 0x0000000907097212 */ /* 0x000fce00078efcff */
[----:B------:R-:W-:Y:S05]  /*0630*/  @!P0 BRA `(.L_x_6) ;  /* 0x00000000007c8947 */ /* 0x000fea0003800000 */
[----:B------:R-:W-:Y:S01]  /*0640*/  IMAD.MOV R3, RZ, RZ, -R18 ;  /* 0x000000ffff037224 */ /* 0x000fe200078e0a12 */
[----:B------:R-:W-:Y:S01]  /*0650*/  DMUL.RP R8, R14, R8 ;  /* 0x000000080e087228 */ /* 0x000fe20000008000 */
[----:B------:R-:W-:-:S06]  /*0660*/  IMAD.MOV.U32 R2, RZ, RZ, RZ ;  /* 0x000000ffff027224 */ /* 0x000fcc00078e00ff */
[----:B------:R-:W-:-:S03]  /*0670*/  DFMA R2, R12, -R2, R14 ;  /* 0x800000020c02722b */ /* 0x000fc6000000000e */
[----:B------:R-:W-:-:S03]  /*0680*/  LOP3.LUT R7, R9, R7, RZ, 0x3c, !PT ;  /* 0x0000000709077212 */ /* 0x000fc600078e3cff */
[----:B------:R-:W-:-:S04]  /*0690*/  IADD3 R2, PT, PT, -R18, -0x43300000, RZ ;  /* 0xbcd0000012027810 */ /* 0x000fc80007ffe1ff */
[----:B------:R-:W-:-:S04]  /*06a0*/  FSETP.NEU.AND P0, PT, |R3|, R2, PT ;  /* 0x000000020300720b */ /* 0x000fc80003f0d200 */
[----:B------:R-:W-:Y:S02]  /*06b0*/  FSEL R12, R8, R12, !P0 ;  /* 0x0000000c080c7208 */ /* 0x000fe40004000000 */
[----:B------:R-:W-:Y:S01]  /*06c0*/  FSEL R13, R7, R13, !P0 ;  /* 0x0000000d070d7208 */ /* 0x000fe20004000000 */
[----:B------:R-:W-:Y:S06]  /*06d0*/  BRA `(.L_x_6) ;  /* 0x0000000000547947 */ /* 0x000fec0003800000 */
.L_x_5:
[----:B------:R-:W-:-:S14]  /*06e0*/  DSETP.NAN.AND P0, PT, R8, R8, PT ;  /* 0x000000080800722a */ /* 0x000fdc0003f08000 */
[----:B------:R-:W-:Y:S05]  /*06f0*/  @P0 BRA `(.L_x_7) ;  /* 0x0000000000440947 */ /* 0x000fea0003800000 */
[----:B------:R-:W-:-:S14]  /*0700*/  DSETP.NAN.AND P0, PT, R6, R6, PT ;  /* 0x000000060600722a */ /* 0x000fdc0003f08000 */
[----:B------:R-:W-:Y:S05]  /*0710*/  @P0 BRA `(.L_x_8) ;  /* 0x0000000000300947 */ /* 0x000fea0003800000 */
[----:B------:R-:W-:Y:S01]  /*0720*/  ISETP.NE.AND P0, PT, R22, R23, PT ;  /* 0x000000171600720c */ /* 0x000fe20003f05270 */
[----:B------:R-:W-:Y:S02]  /*0730*/  IMAD.MOV.U32 R12, RZ, RZ, 0x0 ;  /* 0x00000000ff0c7424 */ /* 0x000fe400078e00ff */
[----:B------:R-:W-:-:S10]  /*0740*/  IMAD.MOV.U32 R13, RZ, RZ, -0x80000 ;  /* 0xfff80000ff0d7424 */ /* 0x000fd400078e00ff */
[----:B------:R-:W-:Y:S05]  /*0750*/  @!P0 BRA `(.L_x_6) ;  /* 0x0000000000348947 */ /* 0x000fea0003800000 */
[----:B------:R-:W-:Y:S02]  /*0760*/  ISETP.NE.AND P0, PT, R22, 0x7ff00000, PT ;  /* 0x7ff000001600780c */ /* 0x000fe40003f05270 */
[----:B------:R-:W-:Y:S02]  /*0770*/  LOP3.LUT R13, R9, 0x80000000, R7, 0x48, !PT ;  /* 0x80000000090d7812 */ /* 0x000fe400078e4807 */
[----:B------:R-:W-:-:S13]  /*0780*/  ISETP.EQ.OR P0, PT, R23, RZ, !P0 ;  /* 0x000000ff1700720c */ /* 0x000fda0004702670 */
[----:B------:R-:W-:Y:S01]  /*0790*/  @P0 LOP3.LUT R2, R13, 0x7ff00000, RZ, 0xfc, !PT ;  /* 0x7ff000000d020812 */ /* 0x000fe200078efcff */
[----:B------:R-:W-:Y:S02]  /*07a0*/  @!P0 IMAD.MOV.U32 R12, RZ, RZ, RZ ;  /* 0x000000ffff0c8224 */ /* 0x000fe400078e00ff */
[----:B------:R-:W-:Y:S02]  /*07b0*/  @P0 IMAD.MOV.U32 R12, RZ, RZ, RZ ;  /* 0x000000ffff0c0224 */ /* 0x000fe400078e00ff */
[----:B------:R-:W-:Y:S01]  /*07c0*/  @P0 IMAD.MOV.U32 R13, RZ, RZ, R2 ;  /* 0x000000ffff0d0224 */ /* 0x000fe200078e0002 */
[----:B------:R-:W-:Y:S06]  /*07d0*/  BRA `(.L_x_6) ;  /* 0x0000000000147947 */ /* 0x000fec0003800000 */
.L_x_8:
[----:B------:R-:W-:Y:S01]  /*07e0*/  LOP3.LUT R13, R7, 0x80000, RZ, 0xfc, !PT ;  /* 0x00080000070d7812 */ /* 0x000fe200078efcff */
[----:B------:R-:W-:Y:S01]  /*07f0*/  IMAD.MOV.U32 R12, RZ, RZ, R6 ;  /* 0x000000ffff0c7224 */ /* 0x000fe200078e0006 */
[----:B------:R-:W-:Y:S06]  /*0800*/  BRA `(.L_x_6) ;  /* 0x0000000000087947 */ /* 0x000fec0003800000 */
.L_x_7:
[----:B------:R-:W-:Y:S01]  /*0810*/  LOP3.LUT R13, R9, 0x80000, RZ, 0xfc, !PT ;  /* 0x00080000090d7812 */ /* 0x000fe200078efcff */
[----:B------:R-:W-:-:S07]  /*0820*/  IMAD.MOV.U32 R12, RZ, RZ, R8 ;  /* 0x000000ffff0c7224 */ /* 0x000fce00078e0008 */
.L_x_6:
[----:B------:R-:W-:Y:S05]  /*0830*/  BSYNC.RECONVERGENT B2 ;  /* 0x0000000000027941 */ /* 0x000fea0003800200 */
.L_x_4:
[----:B------:R-:W-:Y:S02]  /*0840*/  IMAD.MOV.U32 R2, RZ, RZ, R0 ;  /* 0x000000ffff027224 */ /* 0x000fe400078e0000 */
[----:B------:R-:W-:-:S04]  /*0850*/  IMAD.MOV.U32 R3, RZ, RZ, 0x0 ;  /* 0x00000000ff037424 */ /* 0x000fc800078e00ff */
[----:B------:R-:W-:Y:S05]  /*0860*/  RET.REL.NODEC R2 `(_Z16vecNormalize_GPUPdS_i) ;  /* 0xfffffff402e47950 */ /* 0x000fea0003c3ffff */
.L_x_9:
[----:B------:R-:W-:-:S00]  /*0870*/  BRA `(.L_x_9) ;  /* 0xfffffffc00fc7947 */ /* 0x000fc0000383ffff */
[----:B------:R-:W-:-:S00]  /*0880*/  NOP ;  /* 0x0000000000007918 */ /* 0x000fc00000000000 */
[----:B------:R-:W-:-:S00]  /*0890*/  NOP ;  /* 0x0000000000007918 */ /* 0x000fc00000000000 */
[----:B------:R-:W-:-:S00]  /*08a0*/  NOP ;  /* 0x0000000000007918 */ /* 0x000fc00000000000 */
[----:B------:R-:W-:-:S00]  /*08b0*/  NOP ;  /* 0x0000000000007918 */ /* 0x000fc00000000000 */
[----:B------:R-:W-:-:S00]  /*08c0*/  NOP ;  /* 0x0000000000007918 */ /* 0x000fc00000000000 */
[----:B------:R-:W-:-:S00]  /*08d0*/  NOP ;  /* 0x0000000000007918 */ /* 0x000fc00000000000 */
[----:B------:R-:W-:-:S00]  /*08e0*/  NOP ;  /* 0x0000000000007918 */ /* 0x000fc00000000000 */
[----:B------:R-:W-:-:S00]  /*08f0*/  NOP ;  /* 0x0000000000007918 */ /* 0x000fc00000000000 */
.L_x_31:


//--------------------- .text._Z11vecNorm_GPUPdS_i --------------------------
	.section	.text._Z11vecNorm_GPUPdS_i,"ax",@progbits
	.align	128
        .global         _Z11vecNorm_GPUPdS_i
        .type           _Z11vecNorm_GPUPdS_i,@function
        .size           _Z11vecNorm_GPUPdS_i,(.L_x_32 - _Z11vecNorm_GPUPdS_i)
        .other          _Z11vecNorm_GPUPdS_i,@"STO_CUDA_ENTRY STV_DEFAULT"
_Z11vecNorm_GPUPdS_i:
.text._Z11vecNorm_GPUPdS_i:
[----:B------:R-:W-:Y:S01]  /*0000*/  LDC R1, c[0x0][0x37c] ;  /* 0x0000df00ff017b82 */ /* 0x000fe20000000800 */
[----:B------:R-:W0:Y:S07]  /*0010*/  S2R R0, SR_TID.X ;  /* 0x0000000000007919 */ /* 0x000e2e0000002100 */
[----:B------:R-:W1:Y:S01]  /*0020*/  S2UR UR4, SR_CTAID.X ;  /* 0x00000000000479c3 */ /* 0x000e620000002500 */
[----:B------:R-:W1:Y:S01]  /*0030*/  LDCU UR5, c[0x0][0x360] ;  /* 0x00006c00ff0577ac */ /* 0x000e620008000800 */
[----:B------:R-:W-:Y:S01]  /*0040*/  BSSY.RECONVERGENT B0, `(.L_x_10) ;  /* 0x000009b000007945 */ /* 0x000fe20003800200 */
[----:B-1----:R-:W-:Y:S01]  /*0050*/  UIMAD UR4, UR4, UR5, URZ ;  /* 0x00000005040472a4 */ /* 0x002fe2000f8e02ff */
[----:B0-----:R-:W-:-:S05]  /*0060*/  IMAD.MOV R0, RZ, RZ, -R0 ;  /* 0x000000ffff007224 */ /* 0x001fca00078e0a00 */
[----:B------:R-:W-:-:S13]  /*0070*/  ISETP.NE.AND P0, PT, R0, UR4, PT ;  /* 0x0000000400007c0c */ /* 0x000fda000bf05270 */
[----:B------:R-:W-:Y:S05]  /*0080*/  @P0 BRA `(.L_x_11) ;  /* 0x0000000800580947 */ /* 0x000fea0003800000 */
[----:B------:R-:W0:Y:S01]  /*0090*/  LDCU UR6, c[0x0][0x390] ;  /* 0x00007200ff0677ac */ /* 0x000e220008000800 */
[----:B------:R-:W1:Y:S01]  /*00a0*/  LDC.64 R22, c[0x0][0x358] ;  /* 0x0000d600ff167b82 */ /* 0x000e620000000a00 */
[----:B------:R-:W-:Y:S01]  /*00b0*/  CS2R R16, SRZ ;  /* 0x0000000000107805 */ /* 0x000fe2000001ff00 */
[----:B0-----:R-:W-:-:S09]  /*00c0*/  UISETP.GE.AND UP0, UPT, UR6, 0x1, UPT ;  /* 0x000000010600788c */ /* 0x001fd2000bf06270 */
[----:B------:R-:W-:Y:S05]  /*00d0*/  BRA.U !UP0, `(.L_x_12) ;  /* 0x0000000508e47547 */ /* 0x000fea000b800000 */
[----:B------:R-:W-:Y:S01]  /*00e0*/  UISETP.GE.U32.AND UP1, UPT, UR6, 0x10, UPT ;  /* 0x000000100600788c */ /* 0x000fe2000bf26070 */
[----:B------:R-:W-:Y:S01]  /*00f0*/  IMAD.MOV.U32 R0, RZ, RZ, RZ ;  /* 0x000000ffff007224 */ /* 0x000fe200078e00ff */
[----:B------:R-:W-:Y:S01]  /*0100*/  ULOP3.LUT UR7, UR6, 0xf, URZ, 0xc0, !UPT ;  /* 0x0000000f06077892 */ /* 0x000fe2000f8ec0ff */
[----:B------:R-:W-:-:S03]  /*0110*/  CS2R R16, SRZ ;  /* 0x0000000000107805 */ /* 0x000fc6000001ff00 */
[----:B------:R-:W-:-:S03]  /*0120*/  UISETP.NE.AND UP0, UPT, UR7, URZ, UPT ;  /* 0x000000ff0700728c */ /* 0x000fc6000bf05270 */
[----:B------:R-:W-:Y:S08]  /*0130*/  BRA.U !UP1, `(.L_x_13) ;  /* 0x0000000109c87547 */ /* 0x000ff0000b800000 */
[----:B------:R-:W0:Y:S01]  /*0140*/  LDCU.64 UR4, c[0x0][0x380] ;  /* 0x00007000ff0477ac */ /* 0x000e220008000a00 */
[----:B------:R-:W-:Y:S01]  /*0150*/  CS2R R16, SRZ ;  /* 0x0000000000107805 */ /* 0x000fe2000001ff00 */
[----:B------:R-:W-:-:S04]  /*0160*/  ULOP3.LUT UR8, UR6, 0x7ffffff0, URZ, 0xc0, !UPT ;  /* 0x7ffffff006087892 */ /* 0x000fc8000f8ec0ff */
[----:B------:R-:W-:Y:S02]  /*0170*/  UIADD3 UR9, UPT, UPT, -UR8, URZ, URZ ;  /* 0x000000ff08097290 */ /* 0x000fe4000fffe1ff */
[----:B------:R-:W-:Y:S01]  /*0180*/  IMAD.U32 R0, RZ, RZ, UR8 ;  /* 0x00000008ff007e24 */ /* 0x000fe2000f8e00ff */
[----:B0-----:R-:W-:-:S04]  /*0190*/  UIADD3 UR4, UP1, UPT, UR4, 0x40, URZ ;  /* 0x0000004004047890 */ /* 0x001fc8000ff3e0ff */
[----:B------:R-:W-:Y:S02]  /*01a0*/  UIADD3.X UR5, UPT, UPT, URZ, UR5, URZ, UP1, !UPT ;  /* 0x00000005ff057290 */ /* 0x000fe40008ffe4ff */
[----:B------:R-:W-:-:S04]  /*01b0*/  IMAD.U32 R2, RZ, RZ, UR4 ;  /* 0x00000004ff027e24 */ /* 0x000fc8000f8e00ff */
[----:B------:R-:W-:-:S07]  /*01c0*/  IMAD.U32 R3, RZ, RZ, UR5 ;  /* 0x00000005ff037e24 */ /* 0x000fce000f8e00ff */
.L_x_14:
[C---:B-1----:R-:W-:Y:S02]  /*01d0*/  R2UR UR4, R22.reuse ;  /* 0x00000000160472ca */ /* 0x042fe400000e0000 */
[C---:B------:R-:W-:Y:S02]  /*01e0*/  R2UR UR5, R23.reuse ;  /* 0x00000000170572ca */ /* 0x040fe400000e0000 */
[----:B------:R-:W-:Y:S02]  /*01f0*/  R2UR UR10, R22 ;  /* 0x00000000160a72ca */ /* 0x000fe400000e0000 */
[----:B------:R-:W-:-:S09]  /*0200*/  R2UR UR11, R23 ;  /* 0x00000000170b72ca */ /* 0x000fd200000e0000 */
[----:B------:R-:W2:Y:S04]  /*0210*/  LDG.E.64 R24, desc[UR4][R2.64+-0x40] ;  /* 0xffffc00402187981 */ /* 0x000ea8000c1e1b00 */
[----:B------:R-:W3:Y:S04]  /*0220*/  LDG.E.64 R18, desc[UR10][R2.64+-0x38] ;  /* 0xffffc80a02127981 */ /* 0x000ee8000c1e1b00 */
[----:B------:R-:W4:Y:S04]  /*0230*/  LDG.E.64 R20, desc[UR4][R2.64+-0x30] ;  /* 0xffffd00402147981 */ /* 0x000f28000c1e1b00 */
[----:B------:R-:W5:Y:S04]  /*0240*/  LDG.E.64 R14, desc[UR10][R2.64+-0x28] ;  /* 0xffffd80a020e7981 */ /* 0x000f68000c1e1b00 */
[----:B------:R-:W5:Y:S04]  /*0250*/  LDG.E.64 R4, desc[UR4][R2.64+-0x20] ;  /* 0xffffe00402047981 */ /* 0x000f68000c1e1b00 */
[----:B------:R-:W5:Y:S04]  /*0260*/  LDG.E.64 R6, desc[UR10][R2.64+-0x18] ;  /* 0xffffe80a02067981 */ /* 0x000f68000c1e1b00 */
[----:B------:R-:W5:Y:S04]  /*0270*/  LDG.E.64 R8, desc[UR4][R2.64+-0x10] ;  /* 0xfffff00402087981 */ /* 0x000f68000c1e1b00 */
[----:B------:R-:W5:Y:S04]  /*0280*/  LDG.E.64 R10, desc[UR4][R2.64+-0x8] ;  /* 0xfffff804020a7981 */ /* 0x000f68000c1e1b00 */
[----:B------:R-:W5:Y:S01]  /*0290*/  LDG.E.64 R12, desc[UR10][R2.64] ;  /* 0x0000000a020c7981 */ /* 0x000f62000c1e1b00 */
[----:B--2---:R-:W-:-:S03]  /*02a0*/  DFMA R24, R24, R24, R16 ;  /* 0x000000181818722b */ /* 0x004fc60000000010 */
[----:B------:R-:W2:Y:S05]  /*02b0*/  LDG.E.64 R16, desc[UR4][R2.64+0x8] ;  /* 0x0000080402107981 */ /* 0x000eaa000c1e1b00 */
[----:B---3--:R-:W-:Y:S01]  /*02c0*/  DFMA R24, R18, R18, R24 ;  /* 0x000000121218722b */ /* 0x008fe20000000018 */
[----:B------:R-:W3:Y:S07]  /*02d0*/  LDG.E.64 R18, desc[UR10][R2.64+0x10] ;  /* 0x0000100a02127981 */ /* 0x000eee000c1e1b00 */
[----:B----4-:R-:W-:Y:S01]  /*02e0*/  DFMA R24, R20, R20, R24 ;  /* 0x000000141418722b */ /* 0x010fe20000000018 */
[----:B------:R-:W4:Y:S07]  /*02f0*/  LDG.E.64 R20, desc[UR4][R2.64+0x18] ;  /* 0x0000180402147981 */ /* 0x000f2e000c1e1b00 */
[----:B-----5:R-:W-:Y:S01]  /*0300*/  DFMA R24, R14, R14, R24 ;  /* 0x0000000e0e18722b */ /* 0x020fe20000000018 */
[----:B------:R-:W5:Y:S07]  /*0310*/  LDG.E.64 R14, desc[UR10][R2.64+0x20] ;  /* 0x0000200a020e7981 */ /* 0x000f6e000c1e1b00 */
[----:B------:R-:W-:Y:S01]  /*0320*/  DFMA R24, R4, R4, R24 ;  /* 0x000000040418722b */ /* 0x000fe20000000018 */
[----:B------:R-:W5:Y:S07]  /*0330*/  LDG.E.64 R4, desc[UR4][R2.64+0x28] ;  /* 0x0000280402047981 */ /* 0x000f6e000c1e1b00 */
[----:B------:R-:W-:Y:S01]  /*0340*/  DFMA R24, R6, R6, R24 ;  /* 0x000000060618722b */ /* 0x000fe20000000018 */
[----:B------:R-:W5:Y:S07]  /*0350*/  LDG.E.64 R6, desc[UR10][R2.64+0x30] ;  /* 0x0000300a02067981 */ /* 0x000f6e000c1e1b00 */
[----:B------:R-:W-:Y:S01]  /*0360*/  DFMA R24, R8, R8, R24 ;  /* 0x000000080818722b */ /* 0x000fe20000000018 */
[----:B------:R0:W5:Y:S01]  /*0370*/  LDG.E.64 R8, desc[UR4][R2.64+0x38] ;  /* 0x0000380402087981 */ /* 0x000162000c1e1b00 */
[----:B------:R-:W-:-:S04]  /*0380*/  UIADD3 UR9, UPT, UPT, UR9, 0x10, URZ ;  /* 0x0000001009097890 */ /* 0x000fc8000fffe0ff */
[----:B------:R-:W-:Y:S02]  /*0390*/  UISETP.NE.AND UP1, UPT, UR9, URZ, UPT ;  /* 0x000000ff0900728c */ /* 0x000fe4000bf25270 */
[----:B------:R-:W-:Y:S01]  /*03a0*/  DFMA R24, R10, R10, R24 ;  /* 0x0000000a0a18722b */ /* 0x000fe20000000018 */
[----:B0-----:R-:W-:-:S07]  /*03b0*/  IADD3 R2, P0, PT, R2, 0x80, RZ ;  /* 0x0000008002027810 */ /* 0x001fce0007f1e0ff */
[----:B------:R-:W-:Y:S01]  /*03c0*/  DFMA R24, R12, R12, R24 ;  /* 0x0000000c0c18722b */ /* 0x000fe20000000018 */
[----:B------:R-:W-:-:S07]  /*03d0*/  IMAD.X R3, RZ, RZ, R3, P0 ;  /* 0x000000ffff037224 */ /* 0x000fce00000e0603 */
[----:B--2---:R-:W-:-:S08]  /*03e0*/  DFMA R24, R16, R16, R24 ;  /* 0x000000101018722b */ /* 0x004fd00000000018 */
[----:B---3--:R-:W-:-:S08]  /*03f0*/  DFMA R24, R18, R18, R24 ;  /* 0x000000121218722b */ /* 0x008fd00000000018 */
[----:B----4-:R-:W-:-:S08]  /*0400*/  DFMA R24, R20, R20, R24 ;  /* 0x000000141418722b */ /* 0x010fd00000000018 */
[----:B-----5:R-:W-:-:S08]  /*0410*/  DFMA R24, R14, R14, R24 ;  /* 0x0000000e0e18722b */ /* 0x020fd00000000018 */
[----:B------:R-:W-:-:S08]  /*0420*/  DFMA R24, R4, R4, R24 ;  /* 0x000000040418722b */ /* 0x000fd00000000018 */
[----:B------:R-:W-:-:S08]  /*0430*/  DFMA R24, R6, R6, R24 ;  /* 0x000000060618722b */ /* 0x000fd00000000018 */
[----:B------:R-:W-:Y:S01]  /*0440*/  DFMA R16, R8, R8, R24 ;  /* 0x000000080810722b */ /* 0x000fe20000000018 */
[----:B------:R-:W-:Y:S10]  /*0450*/  BRA.U UP1, `(.L_x_14) ;  /* 0xfffffffd015c7547 */ /* 0x000ff4000b83ffff */
.L_x_13:
[----:B------:R-:W-:Y:S05]  /*0460*/  BRA.U !UP0, `(.L_x_12) ;  /* 0x0000000508007547 */ /* 0x000fea000b800000 */
[----:B------:R-:W-:Y:S02]  /*0470*/  UISETP.GE.U32.AND UP0, UPT, UR7, 0x8, UPT ;  /* 0x000000080700788c */ /* 0x000fe4000bf06070 */
[----:B------:R-:W-:-:S04]  /*0480*/  ULOP3.LUT UR5, UR6, 0x7, URZ, 0xc0, !UPT ;  /* 0x0000000706057892 */ /* 0x000fc8000f8ec0ff */
[----:B------:R-:W-:-:S03]  /*0490*/  UISETP.NE.AND UP1, UPT, UR5, URZ, UPT ;  /* 0x000000ff0500728c */ /* 0x000fc6000bf25270 */
[----:B------:R-:W-:Y:S08]  /*04a0*/  BRA.U !UP0, `(.L_x_15) ;  /* 0x00000001085c7547 */ /* 0x000ff0000b800000 */
[----:B------:R-:W0:Y:S01]  /*04b0*/  LDC.64 R12, c[0x0][0x380] ;  /* 0x0000e000ff0c7b82 */ /* 0x000e220000000a00 */
[C---:B-1----:R-:W-:Y:S02]  /*04c0*/  R2UR UR8, R22.reuse ;  /* 0x00000000160872ca */ /* 0x042fe400000e0000 */
[C---:B------:R-:W-:Y:S02]  /*04d0*/  R2UR UR9, R23.reuse ;  /* 0x00000000170972ca */ /* 0x040fe400000e0000 */
[----:B------:R-:W-:Y:S02]  /*04e0*/  R2UR UR10, R22 ;  /* 0x00000000160a72ca */ /* 0x000fe400000e0000 */
[----:B------:R-:W-:Y:S01]  /*04f0*/  R2UR UR11, R23 ;  /* 0x00000000170b72ca */ /* 0x000fe200000e0000 */
[----:B0-----:R-:W-:-:S08]  /*0500*/  IMAD.WIDE.U32 R12, R0, 0x8, R12 ;  /* 0x00000008000c7825 */ /* 0x001fd000078e000c */
[----:B------:R-:W2:Y:S04]  /*0510*/  LDG.E.64 R14, desc[UR8][R12.64] ;  /* 0x000000080c0e7981 */ /* 0x000ea8000c1e1b00 */
[----:B------:R-:W3:Y:S04]  /*0520*/  LDG.E.64 R18, desc[UR10][R12.64+0x8] ;  /* 0x0000080a0c127981 */ /* 0x000ee8000c1e1b00 */
[----:B------:R-:W4:Y:S04]  /*0530*/  LDG.E.64 R20, desc[UR8][R12.64+0x10] ;  /* 0x000010080c147981 */ /* 0x000f28000c1e1b00 */
[----:B------:R-:W5:Y:S04]  /*0540*/  LDG.E.64 R8, desc[UR10][R12.64+0x18] ;  /* 0x0000180a0c087981 */ /* 0x000f68000c1e1b00 */
[----:B------:R-:W5:Y:S04]  /*0550*/  LDG.E.64 R6, desc[UR8][R12.64+0x20] ;  /* 0x000020080c067981 */ /* 0x000f68000c1e1b00 */
[----:B------:R-:W5:Y:S04]  /*0560*/  LDG.E.64 R4, desc[UR10][R12.64+0x28] ;  /* 0x0000280a0c047981 */ /* 0x000f68000c1e1b00 */
[----:B------:R-:W5:Y:S04]  /*0570*/  LDG.E.64 R2, desc[UR8][R12.64+0x30] ;  /* 0x000030080c027981 */ /* 0x000f68000c1e1b00 */
[----:B------:R-:W5:Y:S01]  /*0580*/  LDG.E.64 R10, desc[UR10][R12.64+0x38] ;  /* 0x0000380a0c0a7981 */ /* 0x000f62000c1e1b00 */
[----:B------:R-:W-:Y:S01]  /*0590*/  VIADD R0, R0, 0x8 ;  /* 0x0000000800007836 */ /* 0x000fe20000000000 */
[----:B--2---:R-:W-:-:S08]  /*05a0*/  DFMA R14, R14, R14, R16 ;  /* 0x0000000e0e0e722b */ /* 0x004fd00000000010 */
[----:B---3--:R-:W-:-:S08]  /*05b0*/  DFMA R14, R18, R18, R14 ;  /* 0x00000012120e722b */ /* 0x008fd0000000000e */
[----:B----4-:R-:W-:-:S08]  /*05c0*/  DFMA R14, R20, R20, R14 ;  /* 0x00000014140e722b */ /* 0x010fd0000000000e */
[----:B-----5:R-:W-:-:S08]  /*05d0*/  DFMA R14, R8, R8, R14 ;  /* 0x00000008080e722b */ /* 0x020fd0000000000e */
[----:B------:R-:W-:-:S08]  /*05e0*/  DFMA R14, R6, R6, R14 ;  /* 0x00000006060e722b */ /* 0x000fd0000000000e */
[----:B------:R-:W-:-:S08]  /*05f0*/  DFMA R14, R4, R4, R14 ;  /* 0x00000004040e722b */ /* 0x000fd0000000000e */
[----:B------:R-:W-:-:S08]  /*0600*/  DFMA R14, R2, R2, R14 ;  /* 0x00000002020e722b */ /* 0x000fd0000000000e */
[----:B------:R-:W-:-:S11]  /*0610*/  DFMA R16, R10, R10, R14 ;  /* 0x0000000a0a10722b */ /* 0x000fd6000000000e */
.L_x_15:
        /* <DEDUP_REMOVED lines=14> */
[----:B------:R-:W5:Y:S01]  /*0700*/  LDG.E.64 R10, desc[UR8][R2.64+0x18] ;  /* 0x00001808020a7981 */ /* 0x000f62000c1e1b00 */
[----:B------:R-:W-:Y:S01]  /*0710*/  IADD3 R0, PT, PT, R0, 0x4, RZ ;  /* 0x0000000400007810 */ /* 0x000fe20007ffe0ff */
[----:B--2---:R-:W-:-:S08]  /*0720*/  DFMA R4, R4, R4, R16 ;  /* 0x000000040404722b */ /* 0x004fd00000000010 */
[----:B---3--:R-:W-:-:S08]  /*0730*/  DFMA R4, R6, R6, R4 ;  /* 0x000000060604722b */ /* 0x008fd00000000004 */
[----:B----4-:R-:W-:-:S08]  /*0740*/  DFMA R4, R8, R8, R4 ;  /* 0x000000080804722b */ /* 0x010fd00000000004 */
[----:B-----5:R-:W-:-:S11]  /*0750*/  DFMA R16, R10, R10, R4 ;  /* 0x0000000a0a10722b */ /* 0x020fd60000000004 */
.L_x_16:
[----:B------:R-:W-:Y:S05]  /*0760*/  BRA.U !UP1, `(.L_x_12) ;  /* 0x0000000109407547 */ /* 0x000fea000b800000 */
[----:B------:R-:W0:Y:S01]  /*0770*/  LDC.64 R2, c[0x0][0x380] ;  /* 0x0000e000ff027b82 */ /* 0x000e220000000a00 */
[----:B------:R-:W-:Y:S01]  /*0780*/  UIADD3 UR4, UPT, UPT, -UR4, URZ, URZ ;  /* 0x000000ff04047290 */ /* 0x000fe2000fffe1ff */
[----:B0-----:R-:W-:-:S04]  /*0790*/  IMAD.WIDE.U32 R2, R0, 0x8, R2 ;  /* 0x0000000800027825 */ /* 0x001fc800078e0002 */
[----:B------:R-:W-:Y:S02]  /*07a0*/  IMAD.MOV.U32 R0, RZ, RZ, R2 ;  /* 0x000000ffff007224 */ /* 0x000fe400078e0002 */
[----:B------:R-:W-:-:S07]  /*07b0*/  IMAD.MOV.U32 R5, RZ, RZ, R3 ;  /* 0x000000ffff057224 */ /* 0x000fce00078e0003 */
.L_x_17:
[----:B-1----:R-:W-:Y:S01]  /*07c0*/  R2UR UR6, R22 ;  /* 0x00000000160672ca */ /* 0x002fe200000e0000 */
[----:B------:R-:W-:Y:S01]  /*07d0*/  IMAD.MOV.U32 R2, RZ, RZ, R0 ;  /* 0x000000ffff027224 */ /* 0x000fe200078e0000 */
[----:B------:R-:W-:Y:S01]  /*07e0*/  R2UR UR7, R23 ;  /* 0x00000000170772ca */ /* 0x000fe200000e0000 */
[----:B------:R-:W-:-:S12]  /*07f0*/  IMAD.MOV.U32 R3, RZ, RZ, R5 ;  /* 0x000000ffff037224 */ /* 0x000fd800078e0005 */
[----:B------:R-:W2:Y:S01]  /*0800*/  LDG.E.64 R2, desc[UR6][R2.64] ;  /* 0x0000000602027981 */ /* 0x000ea2000c1e1b00 */
[----:B------:R-:W-:Y:S01]  /*0810*/  UIADD3 UR4, UPT, UPT, UR4, 0x1, URZ ;  /* 0x0000000104047890 */ /* 0x000fe2000fffe0ff */
[----:B------:R-:W-:-:S03]  /*0820*/  IADD3 R0, P0, PT, R0, 0x8, RZ ;  /* 0x0000000800007810 */ /* 0x000fc60007f1e0ff */
[----:B------:R-:W-:Y:S02]  /*0830*/  UISETP.NE.AND UP0, UPT, UR4, URZ, UPT ;  /* 0x000000ff0400728c */ /* 0x000fe4000bf05270 */
[----:B------:R-:W-:Y:S01]  /*0840*/  IMAD.X R5, RZ, RZ, R5, P0 ;  /* 0x000000ffff057224 */ /* 0x000fe200000e0605 */
[----:B--2---:R-:W-:-:S06]  /*0850*/  DFMA R16, R2, R2, R16 ;  /* 0x000000020210722b */ /* 0x004fcc0000000010 */
[----:B------:R-:W-:Y:S05]  /*0860*/  BRA.U UP0, `(.L_x_17) ;  /* 0xfffffffd00d47547 */ /* 0x000fea000b83ffff */
.L_x_12:
[----:B------:R-:W0:Y:S01]  /*0870*/  MUFU.RSQ64H R3, R17 ;  /* 0x0000001100037308 */ /* 0x000e220000001c00 */
[----:B------:R-:W-:Y:S01]  /*0880*/  IADD3 R2, PT, PT, R17, -0x3500000, RZ ;  /* 0xfcb0000011027810 */ /* 0x000fe20007ffe0ff */
[----:B------:R-:W-:Y:S02]  /*0890*/  IMAD.MOV.U32 R6, RZ, RZ, 0x0 ;  /* 0x00000000ff067424 */ /* 0x000fe400078e00ff */
[----:B------:R-:W-:Y:S01]  /*08a0*/  IMAD.MOV.U32 R7, RZ, RZ, 0x3fd80000 ;  /* 0x3fd80000ff077424 */ /* 0x000fe200078e00ff */
[----:B------:R-:W-:Y:S02]  /*08b0*/  ISETP.GE.U32.AND P0, PT, R2, 0x7ca00000, PT ;  /* 0x7ca000000200780c */ /* 0x000fe40003f06070 */
[----:B0-----:R-:W-:-:S08]  /*08c0*/  DMUL R4, R2, R2 ;  /* 0x0000000202047228 */ /* 0x001fd00000000000 */
[----:B------:R-:W-:-:S08]  /*08d0*/  DFMA R4, -R4, R16, 1 ;  /* 0x3ff000000404742b */ /* 0x000fd00000000110 */
[----:B------:R-:W-:Y:S02]  /*08e0*/  DFMA R6, R4, R6, 0.5 ;  /* 0x3fe000000406742b */ /* 0x000fe40000000006 */
[----:B------:R-:W-:-:S08]  /*08f0*/  DMUL R4, R2, R4 ;  /* 0x0000000402047228 */ /* 0x000fd00000000000 */
[----:B------:R-:W-:-:S08]  /*0900*/  DFMA R8, R6, R4, R2 ;  /* 0x000000040608722b */ /* 0x000fd00000000002 */
[----:B------:R-:W-:Y:S02]  /*0910*/  DMUL R10, R8, R16 ;  /* 0x00000010080a7228 */ /* 0x000fe40000000000 */
[----:B------:R-:W-:Y:S02]  /*0920*/  VIADD R7, R9, 0xfff00000 ;  /* 0xfff0000009077836 */ /* 0x000fe40000000000 */
[----:B------:R-:W-:-:S04]  /*0930*/  IMAD.MOV.U32 R6, RZ, RZ, R8 ;  /* 0x000000ffff067224 */ /* 0x000fc800078e0008 */
[----:B------:R-:W-:-:S08]  /*0940*/  DFMA R12, R10, -R10, R16 ;  /* 0x8000000a0a0c722b */ /* 0x000fd00000000010 */
[----:B------:R-:W-:Y:S01]  /*0950*/  DFMA R4, R12, R6, R10 ;  /* 0x000000060c04722b */ /* 0x000fe2000000000a */
[----:B------:R-:W-:Y:S10]  /*0960*/  @!P0 BRA `(.L_x_18) ;  /* 0x0000000000108947 */ /* 0x000ff40003800000 */
[----:B------:R-:W-:Y:S01]  /*0970*/  IMAD.MOV.U32 R4, RZ, RZ, R16 ;  /* 0x000000ffff047224 */ /* 0x000fe200078e0010 */
[----:B------:R-:W-:Y:S02]  /*0980*/  MOV R5, R17 ;  /* 0x0000001100057202 */ /* 0x000fe40000000f00 */
[----:B------:R-:W-:-:S07]  /*0990*/  MOV R0, 0x9b0 ;  /* 0x000009b000007802 */ /* 0x000fce0000000f00 */
[----:B-1----:R-:W-:Y:S05]  /*09a0*/  CALL.REL.NOINC `($__internal_1_$__cuda_sm20_dsqrt_rn_f64_mediumpath_v1) ;  /* 0x00000000001c7944 */ /* 0x002fea0003c00000 */
.L_x_18:
[----:B------:R-:W0:Y:S01]  /*09b0*/  LDC.64 R2, c[0x0][0x388] ;  /* 0x0000e200ff027b82 */ /* 0x000e220000000a00 */
[----:B-1----:R-:W-:Y:S02]  /*09c0*/  R2UR UR4, R22 ;  /* 0x00000000160472ca */ /* 0x002fe400000e0000 */
[----:B------:R-:W-:-:S13]  /*09d0*/  R2UR UR5, R23 ;  /* 0x00000000170572ca */ /* 0x000fda00000e0000 */
[----:B0-----:R0:W-:Y:S02]  /*09e0*/  STG.E.64 desc[UR4][R2.64], R4 ;  /* 0x0000000402007986 */ /* 0x0011e4000c101b04 */
.L_x_11:
[----:B------:R-:W-:Y:S05]  /*09f0*/  BSYNC.RECONVERGENT B0 ;  /* 0x0000000000007941 */ /* 0x000fea0003800200 */
.L_x_10:
[----:B------:R-:W-:Y:S06]  /*0a00*/  BAR.SYNC.DEFER_BLOCKING 0x0 ;  /* 0x0000000000007b1d */ /* 0x000fec0000010000 */
[----:B------:R-:W-:Y:S05]  /*0a10*/  EXIT ;  /* 0x000000000000794d */ /* 0x000fea0003800000 */
        .weak           $__internal_1_$__cuda_sm20_dsqrt_rn_f64_mediumpath_v1
        .type           $__internal_1_$__cuda_sm20_dsqrt_rn_f64_mediumpath_v1,@function
        .size           $__internal_1_$__cuda_sm20_dsqrt_rn_f64_mediumpath_v1,(.L_x_32 - $__internal_1_$__cuda_sm20_dsqrt_rn_f64_mediumpath_v1)
$__internal_1_$__cuda_sm20_dsqrt_rn_f64_mediumpath_v1:
[----:B------:R-:W-:Y:S01]  /*0a20*/  ISETP.GE.U32.AND P0, PT, R2, -0x3400000, PT ;  /* 0xfcc000000200780c */ /* 0x000fe20003f06070 */
[----:B------:R-:W-:Y:S02]  /*0a30*/  IMAD.MOV.U32 R6, RZ, RZ, R8 ;  /* 0x000000ffff067224 */ /* 0x000fe400078e0008 */
[----:B------:R-:W-:Y:S02]  /*0a40*/  IMAD.MOV.U32 R2, RZ, RZ, R12 ;  /* 0x000000ffff027224 */ /* 0x000fe400078e000c */
[----:B------:R-:W-:-:S08]  /*0a50*/  IMAD.MOV.U32 R3, RZ, RZ, R13 ;  /* 0x000000ffff037224 */ /* 0x000fd000078e000d */
[----:B------:R-:W-:Y:S05]  /*0a60*/  @!P0 BRA `(.L_x_19) ;  /* 0x0000000000208947 */ /* 0x000fea0003800000 */
[----:B------:R-:W-:-:S10]  /*0a70*/  DFMA.RM R2, R2, R6, R10 ;  /* 0x000000060202722b */ /* 0x000fd4000000400a */
[----:B------:R-:W-:-:S05]  /*0a80*/  IADD3 R6, P0, PT, R2, 0x1, RZ ;  /* 0x0000000102067810 */ /* 0x000fca0007f1e0ff */
[----:B------:R-:W-:-:S06]  /*0a90*/  IMAD.X R7, RZ, RZ, R3, P0 ;  /* 0x000000ffff077224 */ /* 0x000fcc00000e0603 */
[----:B------:R-:W-:-:S08]  /*0aa0*/  DFMA.RP R4, -R2, R6, R4 ;  /* 0x000000060204722b */ /* 0x000fd00000008104 */
[----:B------:R-:W-:-:S06]  /*0ab0*/  DSETP.GT.AND P0, PT, R4, RZ, PT ;  /* 0x000000ff0400722a */ /* 0x000fcc0003f04000 */
[----:B------:R-:W-:Y:S02]  /*0ac0*/  FSEL R2, R6, R2, P0 ;  /* 0x0000000206027208 */ /* 0x000fe40000000000 */
[----:B------:R-:W-:Y:S01]  /*0ad0*/  FSEL R3, R7, R3, P0 ;  /* 0x0000000307037208 */ /* 0x000fe20000000000 */
[----:B------:R-:W-:Y:S06]  /*0ae0*/  BRA `(.L_x_20) ;  /* 0x0000000000647947 */ /* 0x000fec0003800000 */
.L_x_19:
[----:B------:R-:W-:-:S14]  /*0af0*/  DSETP.NE.AND P0, PT, R4, RZ, PT ;  /* 0x000000ff0400722a */ /* 0x000fdc0003f05000 */
[----:B------:R-:W-:Y:S05]  /*0b00*/  @!P0 BRA `(.L_x_21) ;  /* 0x0000000000588947 */ /* 0x000fea0003800000 */
[----:B------:R-:W-:-:S13]  /*0b10*/  ISETP.GE.AND P0, PT, R5, RZ, PT ;  /* 0x000000ff0500720c */ /* 0x000fda0003f06270 */
[----:B------:R-:W-:Y:S01]  /*0b20*/  @!P0 IMAD.MOV.U32 R2, RZ, RZ, 0x0 ;  /* 0x00000000ff028424 */ /* 0x000fe200078e00ff */
[----:B------:R-:W-:Y:S01]  /*0b30*/  @!P0 MOV R3, 0xfff80000 ;  /* 0xfff8000000038802 */ /* 0x000fe20000000f00 */
[----:B------:R-:W-:Y:S06]  /*0b40*/  @!P0 BRA `(.L_x_20) ;  /* 0x00000000004c8947 */ /* 0x000fec0003800000 */
[----:B------:R-:W-:-:S13]  /*0b50*/  ISETP.GT.AND P0, PT, R5, 0x7fefffff, PT ;  /* 0x7fefffff0500780c */ /* 0x000fda0003f04270 */
[----:B------:R-:W-:Y:S05]  /*0b60*/  @P0 BRA `(.L_x_21) ;  /* 0x0000000000400947 */ /* 0x000fea0003800000 */
[----:B------:R-:W-:Y:S01]  /*0b70*/  DMUL R2, R4, 8.11296384146066816958e+31 ;  /* 0x4690000004027828 */ /* 0x000fe20000000000 */
[----:B------:R-:W-:Y:S02]  /*0b80*/  IMAD.MOV.U32 R8, RZ, RZ, 0x0 ;  /* 0x00000000ff087424 */ /* 0x000fe400078e00ff */
[----:B------:R-:W-:Y:S02]  /*0b90*/  IMAD.MOV.U32 R4, RZ, RZ, RZ ;  /* 0x000000ffff047224 */ /* 0x000fe400078e00ff */
[----:B------:R-:W-:Y:S01]  /*0ba0*/  IMAD.MOV.U32 R9, RZ, RZ, 0x3fd80000 ;  /* 0x3fd80000ff097424 */ /* 0x000fe200078e00ff */
[----:B------:R-:W0:Y:S03]  /*0bb0*/  MUFU.RSQ64H R5, R3 ;  /* 0x0000000300057308 */ /* 0x000e260000001c00 */
[----:B0-----:R-:W-:-:S08]  /*0bc0*/  DMUL R6, R4, R4 ;  /* 0x0000000404067228 */ /* 0x001fd00000000000 */
[----:B------:R-:W-:-:S08]  /*0bd0*/  DFMA R6, R2, -R6, 1 ;  /* 0x3ff000000206742b */ /* 0x000fd00000000806 */
[----:B------:R-:W-:Y:S02]  /*0be0*/  DFMA R8, R6, R8, 0.5 ;  /* 0x3fe000000608742b */ /* 0x000fe40000000008 */
[----:B------:R-:W-:-:S08]  /*0bf0*/  DMUL R6, R4, R6 ;  /* 0x0000000604067228 */ /* 0x000fd00000000000 */
[----:B------:R-:W-:-:S08]  /*0c00*/  DFMA R6, R8, R6, R4 ;  /* 0x000000060806722b */ /* 0x000fd00000000004 */
[----:B------:R-:W-:Y:S02]  /*0c10*/  DMUL R4, R2, R6 ;  /* 0x0000000602047228 */ /* 0x000fe40000000000 */
[----:B------:R-:W-:-:S06]  /*0c20*/  VIADD R7, R7, 0xfff00000 ;  /* 0xfff0000007077836 */ /* 0x000fcc0000000000 */
[----:B------:R-:W-:-:S08]  /*0c30*/  DFMA R8, R4, -R4, R2 ;  /* 0x800000040408722b */ /* 0x000fd00000000002 */
[----:B------:R-:W-:-:S10]  /*0c40*/  DFMA R2, R6, R8, R4 ;  /* 0x000000080602722b */ /* 0x000fd40000000004 */
[----:B------:R-:W-:Y:S01]  /*0c50*/  VIADD R3, R3, 0xfcb00000 ;  /* 0xfcb0000003037836 */ /* 0x000fe20000000000 */
[----:B------:R-:W-:Y:S06]  /*0c60*/  BRA `(.L_x_20) ;  /* 0x0000000000047947 */ /* 0x000fec0003800000 */
.L_x_21:
[----:B------:R-:W-:-:S11]  /*0c70*/  DADD R2, R4, R4 ;  /* 0x0000000004027229 */ /* 0x000fd60000000004 */
.L_x_20:
[----:B------:R-:W-:Y:S01]  /*0c80*/  MOV R4, R2 ;  /* 0x0000000200047202 */ /* 0x000fe20000000f00 */
[----:B------:R-:W-:Y:S02]  /*0c90*/  IMAD.MOV.U32 R5, RZ, RZ, R3 ;  /* 0x000000ffff057224 */ /* 0x000fe400078e0003 */
[----:B------:R-:W-:Y:S02]  /*0ca0*/  IMAD.MOV.U32 R2, RZ, RZ, R0 ;  /* 0x000000ffff027224 */ /* 0x000fe400078e0000 */
[----:B------:R-:W-:-:S04]  /*0cb0*/  IMAD.MOV.U32 R3, RZ, RZ, 0x0 ;  /* 0x00000000ff037424 */ /* 0x000fc800078e00ff */
[----:B------:R-:W-:Y:S05]  /*0cc0*/  RET.REL.NODEC R2 `(_Z11vecNorm_GPUPdS_i) ;  /* 0xfffffff002cc7950 */ /* 0x000fea0003c3ffff */
.L_x_22:
        /* <DEDUP_REMOVED lines=11> */
.L_x_32:


//--------------------- .text._Z13matMulVec_GPUPdS_S_i --------------------------
	.section	.text._Z13matMulVec_GPUPdS_S_i,"ax",@progbits
	.align	128
        .global         _Z13matMulVec_GPUPdS_S_i
        .type           _Z13matMulVec_GPUPdS_S_i,@function
        .size           _Z13matMulVec_GPUPdS_S_i,(.L_x_35 - _Z13matMulVec_GPUPdS_S_i)
        .other          _Z13matMulVec_GPUPdS_S_i,@"STO_CUDA_ENTRY STV_DEFAULT"
_Z13matMulVec_GPUPdS_S_i:
.text._Z13matMulVec_GPUPdS_S_i:
[----:B------:R-:W-:Y:S01]  /*0000*/  LDC R1, c[0x0][0x37c] ;  /* 0x0000df00ff017b82 */ /* 0x000fe20000000800 */
[----:B------:R-:W0:Y:S07]  /*0010*/  S2R R2, SR_TID.X ;  /* 0x0000000000027919 */ /* 0x000e2e0000002100 */
[----:B------:R-:W0:Y:S01]  /*0020*/  S2UR UR4, SR_CTAID.X ;  /* 0x00000000000479c3 */ /* 0x000e220000002500 */
[----:B------:R-:W1:Y:S01]  /*0030*/  LDCU.64 UR12, c[0x0][0x358] ;  /* 0x00006b00ff0c77ac */ /* 0x000e620008000a00 */
[----:B------:R-:W-:Y:S01]  /*0040*/  BSSY.RECONVERGENT B0, `(.L_x_23) ;  /* 0x00000a3000007945 */ /* 0x000fe20003800200 */
[----:B------:R-:W-:-:S05]  /*0050*/  CS2R R20, SRZ ;  /* 0x0000000000147805 */ /* 0x000fca000001ff00 */
[----:B------:R-:W0:Y:S08]  /*0060*/  LDC R3, c[0x0][0x360] ;  /* 0x0000d800ff037b82 */ /* 0x000e300000000800 */
[----:B------:R-:W2:Y:S01]  /*0070*/  LDC R0, c[0x0][0x398] ;  /* 0x0000e600ff007b82 */ /* 0x000ea20000000800 */
[----:B0-----:R-:W-:Y:S01]  /*0080*/  IMAD R3, R3, UR4, R2 ;  /* 0x0000000403037c24 */ /* 0x001fe2000f8e0202 */
[----:B--2---:R-:W-:-:S04]  /*0090*/  ISETP.GE.AND P0, PT, R0, 0x1, PT ;  /* 0x000000010000780c */ /* 0x004fc80003f06270 */
[----:B------:R-:W-:-:S13]  /*00a0*/  ISETP.GE.OR P0, PT, R3, R0, !P0 ;  /* 0x000000000300720c */ /* 0x000fda0004706670 */
[----:B-1----:R-:W-:Y:S05]  /*00b0*/  @P0 BRA `(.L_x_24) ;  /* 0x00000008006c0947 */ /* 0x002fea0003800000 */
[C---:B------:R-:W-:Y:S01]  /*00c0*/  ISETP.GE.U32.AND P1, PT, R0.reuse, 0x10, PT ;  /* 0x000000100000780c */ /* 0x040fe20003f26070 */
[----:B------:R-:W-:Y:S01]  /*00d0*/  IMAD R4, R3, R0, RZ ;  /* 0x0000000003047224 */ /* 0x000fe200078e02ff */
[----:B------:R-:W-:Y:S01]  /*00e0*/  LOP3.LUT R2, R0, 0xf, RZ, 0xc0, !PT ;  /* 0x0000000f00027812 */ /* 0x000fe200078ec0ff */
[----:B------:R-:W-:Y:S01]  /*00f0*/  IMAD.MOV.U32 R5, RZ, RZ, RZ ;  /* 0x000000ffff057224 */ /* 0x000fe200078e00ff */
[----:B------:R-:W-:Y:S02]  /*0100*/  CS2R R20, SRZ ;  /* 0x0000000000147805 */ /* 0x000fe4000001ff00 */
[----:B------:R-:W-:-:S07]  /*0110*/  ISETP.NE.AND P0, PT, R2, RZ, PT ;  /* 0x000000ff0200720c */ /* 0x000fce0003f05270 */
[----:B------:R-:W-:Y:S06]  /*0120*/  @!P1 BRA `(.L_x_25) ;  /* 0x0000000400189947 */ /* 0x000fec0003800000 */
[----:B------:R-:W0:Y:S01]  /*0130*/  LDCU.128 UR8, c[0x0][0x380] ;  /* 0x00007000ff0877ac */ /* 0x000e220008000c00 */
[----:B------:R-:W-:Y:S01]  /*0140*/  LOP3.LUT R5, R0, 0x7ffffff0, RZ, 0xc0, !PT ;  /* 0x7ffffff000057812 */ /* 0x000fe200078ec0ff */
[----:B------:R-:W-:Y:S01]  /*0150*/  IMAD.MOV.U32 R24, RZ, RZ, R4 ;  /* 0x000000ffff187224 */ /* 0x000fe200078e0004 */
[----:B------:R-:W-:Y:S02]  /*0160*/  CS2R R20, SRZ ;  /* 0x0000000000147805 */ /* 0x000fe4000001ff00 */
[----:B------:R-:W-:Y:S01]  /*0170*/  IADD3 R25, PT, PT, -R5, RZ, RZ ;  /* 0x000000ff05197210 */ /* 0x000fe20007ffe1ff */
[----:B0-----:R-:W-:Y:S02]  /*0180*/  UIADD3 UR4, UP1, UPT, UR10, 0x40, URZ ;  /* 0x000000400a047890 */ /* 0x001fe4000ff3e0ff */
[----:B------:R-:W-:Y:S02]  /*0190*/  UIADD3 UR6, UP0, UPT, UR8, 0x40, URZ ;  /* 0x0000004008067890 */ /* 0x000fe4000ff1e0ff */
[----:B------:R-:W-:-:S02]  /*01a0*/  UIADD3.X UR5, UPT, UPT, URZ, UR11, URZ, UP1, !UPT ;  /* 0x0000000bff057290 */ /* 0x000fc40008ffe4ff */
[----:B------:R-:W-:Y:S01]  /*01b0*/  IMAD.U32 R12, RZ, RZ, UR4 ;  /* 0x00000004ff0c7e24 */ /* 0x000fe2000f8e00ff */
[----:B------:R-:W-:-:S03]  /*01c0*/  UIADD3.X UR7, UPT, UPT, URZ, UR9, URZ, UP0, !UPT ;  /* 0x00000009ff077290 */ /* 0x000fc600087fe4ff */
[----:B------:R-:W-:-:S09]  /*01d0*/  IMAD.U32 R13, RZ, RZ, UR5 ;  /* 0x00000005ff0d7e24 */ /* 0x000fd2000f8e00ff */
.L_x_26:
[----:B------:R-:W-:Y:S01]  /*01e0*/  MOV R6, UR6 ;  /* 0x0000000600067c02 */ /* 0x000fe20008000f00 */
[----:B------:R-:W-:Y:S01]  /*01f0*/  IMAD.U32 R7, RZ, RZ, UR7 ;  /* 0x00000007ff077e24 */ /* 0x000fe2000f8e00ff */
[----:B------:R-:W-:Y:S01]  /*0200*/  MOV R9, R13 ;  /* 0x0000000d00097202 */ /* 0x000fe20000000f00 */
[----:B------:R-:W-:Y:S02]  /*0210*/  IMAD.MOV.U32 R8, RZ, RZ, R12 ;  /* 0x000000ffff087224 */ /* 0x000fe400078e000c */
[----:B------:R-:W-:-:S03]  /*0220*/  IMAD.WIDE R6, R24, 0x8, R6 ;  /* 0x0000000818067825 */ /* 0x000fc600078e0206 */
[----:B------:R-:W2:Y:S04]  /*0230*/  LDG.E.64 R18, desc[UR12][R8.64+-0x40] ;  /* 0xffffc00c08127981 */ /* 0x000ea8000c1e1b00 */
[----:B------:R-:W2:Y:S04]  /*0240*/  LDG.E.64 R10, desc[UR12][R6.64+-0x40] ;  /* 0xffffc00c060a7981 */ /* 0x000ea8000c1e1b00 */
[----:B------:R-:W3:Y:S04]  /*0250*/  LDG.E.64 R16, desc[UR12][R8.64+-0x38] ;  /* 0xffffc80c08107981 */ /* 0x000ee8000c1e1b00 */
[----:B------:R-:W3:Y:S04]  /*0260*/  LDG.E.64 R14, desc[UR12][R6.64+-0x38] ;  /* 0xffffc80c060e7981 */ /* 0x000ee8000c1e1b00 */
[----:B------:R-:W4:Y:S04]  /*0270*/  LDG.E.64 R22, desc[UR12][R8.64+-0x30] ;  /* 0xffffd00c08167981 */ /* 0x000f28000c1e1b00 */
[----:B------:R-:W4:Y:S01]  /*0280*/  LDG.E.64 R12, desc[UR12][R6.64+-0x30] ;  /* 0xffffd00c060c7981 */ /* 0x000f22000c1e1b00 */
[----:B--2---:R-:W-:-:S03]  /*0290*/  DFMA R18, R10, R18, R20 ;  /* 0x000000120a12722b */ /* 0x004fc60000000014 */
[----:B------:R-:W2:Y:S04]  /*02a0*/  LDG.E.64 R20, desc[UR12][R8.64+-0x28] ;  /* 0xffffd80c08147981 */ /* 0x000ea8000c1e1b00 */
[----:B------:R-:W2:Y:S01]  /*02b0*/  LDG.E.64 R10, desc[UR12][R6.64+-0x28] ;  /* 0xffffd80c060a7981 */ /* 0x000ea2000c1e1b00 */
[----:B---3--:R-:W-:-:S03]  /*02c0*/  DFMA R16, R14, R16, R18 ;  /* 0x000000100e10722b */ /* 0x008fc60000000012 */
[----:B------:R-:W3:Y:S04]  /*02d0*/  LDG.E.64 R18, desc[UR12][R8.64+-0x20] ;  /* 0xffffe00c08127981 */ /* 0x000ee8000c1e1b00 */
[----:B------:R-:W3:Y:S01]  /*02e0*/  LDG.E.64 R14, desc[UR12][R6.64+-0x20] ;  /* 0xffffe00c060e7981 */ /* 0x000ee2000c1e1b00 */
[----:B----4-:R-:W-:-:S03]  /*02f0*/  DFMA R22, R12, R22, R16 ;  /* 0x000000160c16722b */ /* 0x010fc60000000010 */
        /* <DEDUP_REMOVED lines=29> */
[----:B------:R-:W-:Y:S01]  /*04d0*/  VIADD R25, R25, 0x10 ;  /* 0x0000001019197836 */ /* 0x000fe20000000000 */
[----:B--2---:R-:W-:Y:S02]  /*04e0*/  DFMA R12, R12, R10, R18 ;  /* 0x0000000a0c0c722b */ /* 0x004fe40000000012 */
[----:B------:R-:W2:Y:S04]  /*04f0*/  LDG.E.64 R10, desc[UR12][R8.64+0x38] ;  /* 0x0000380c080a7981 */ /* 0x000ea8000c1e1b00 */
[----:B------:R-:W2:Y:S01]  /*0500*/  LDG.E.64 R18, desc[UR12][R6.64+0x38] ;  /* 0x0000380c06127981 */ /* 0x000ea2000c1e1b00 */
[----:B------:R-:W-:Y:S01]  /*0510*/  ISETP.NE.AND P1, PT, R25, RZ, PT ;  /* 0x000000ff1900720c */ /* 0x000fe20003f25270 */
[----:B---3--:R-:W-:Y:S01]  /*0520*/  DFMA R12, R16, R14, R12 ;  /* 0x0000000e100c722b */ /* 0x008fe2000000000c */
[----:B------:R-:W-:-:S07]  /*0530*/  IADD3 R24, PT, PT, R24, 0x10, RZ ;  /* 0x0000001018187810 */ /* 0x000fce0007ffe0ff */
[----:B----4-:R-:W-:Y:S01]  /*0540*/  DFMA R20, R22, R20, R12 ;  /* 0x000000141614722b */ /* 0x010fe2000000000c */
[----:B------:R-:W-:-:S05]  /*0550*/  IADD3 R12, P2, PT, R8, 0x80, RZ ;  /* 0x00000080080c7810 */ /* 0x000fca0007f5e0ff */
[----:B------:R-:W-:Y:S02]  /*0560*/  IMAD.X R13, RZ, RZ, R9, P2 ;  /* 0x000000ffff0d7224 */ /* 0x000fe400010e0609 */
[----:B--2---:R-:W-:Y:S01]  /*0570*/  DFMA R20, R18, R10, R20 ;  /* 0x0000000a1214722b */ /* 0x004fe20000000014 */
[----:B------:R-:W-:Y:S10]  /*0580*/  @P1 BRA `(.L_x_26) ;  /* 0xfffffffc00141947 */ /* 0x000ff4000383ffff */
.L_x_25:
[----:B------:R-:W-:Y:S05]  /*0590*/  @!P0 BRA `(.L_x_24) ;  /* 0x0000000400348947 */ /* 0x000fea0003800000 */
[----:B------:R-:W-:Y:S02]  /*05a0*/  ISETP.GE.U32.AND P0, PT, R2, 0x8, PT ;  /* 0x000000080200780c */ /* 0x000fe40003f06070 */
[----:B------:R-:W-:-:S04]  /*05b0*/  LOP3.LUT R22, R0, 0x7, RZ, 0xc0, !PT ;  /* 0x0000000700167812 */ /* 0x000fc800078ec0ff */
[----:B------:R-:W-:-:S07]  /*05c0*/  ISETP.NE.AND P1, PT, R22, RZ, PT ;  /* 0x000000ff1600720c */ /* 0x000fce0003f25270 */
[----:B------:R-:W-:Y:S06]  /*05d0*/  @!P0 BRA `(.L_x_27) ;  /* 0x0000000000788947 */ /* 0x000fec0003800000 */
[----:B------:R-:W0:Y:S01]  /*05e0*/  LDC.64 R8, c[0x0][0x380] ;  /* 0x0000e000ff087b82 */ /* 0x000e220000000a00 */
[----:B------:R-:W-:-:S07]  /*05f0*/  IMAD.IADD R11, R4, 0x1, R5 ;  /* 0x00000001040b7824 */ /* 0x000fce00078e0205 */
[----:B------:R-:W1:Y:S01]  /*0600*/  LDC.64 R6, c[0x0][0x388] ;  /* 0x0000e200ff067b82 */ /* 0x000e620000000a00 */
[----:B0-----:R-:W-:-:S05]  /*0610*/  IMAD.WIDE R8, R11, 0x8, R8 ;  /* 0x000000080b087825 */ /* 0x001fca00078e0208 */
[----:B------:R-:W2:Y:S01]  /*0620*/  LDG.E.64 R18, desc[UR12][R8.64] ;  /* 0x0000000c08127981 */ /* 0x000ea2000c1e1b00 */
[----:B-1----:R-:W-:-:S03]  /*0630*/  IMAD.WIDE.U32 R6, R5, 0x8, R6 ;  /* 0x0000000805067825 */ /* 0x002fc600078e0006 */
[----:B------:R-:W3:Y:S04]  /*0640*/  LDG.E.64 R10, desc[UR12][R8.64+0x8] ;  /* 0x0000080c080a7981 */ /* 0x000ee8000c1e1b00 */
[----:B------:R-:W2:Y:S04]  /*0650*/  LDG.E.64 R24, desc[UR12][R6.64] ;  /* 0x0000000c06187981 */ /* 0x000ea8000c1e1b00 */
[----:B------:R-:W3:Y:S04]  /*0660*/  LDG.E.64 R12, desc[UR12][R6.64+0x8] ;  /* 0x0000080c060c7981 */ /* 0x000ee8000c1e1b00 */
[----:B------:R-:W4:Y:S04]  /*0670*/  LDG.E.64 R14, desc[UR12][R8.64+0x10] ;  /* 0x0000100c080e7981 */ /* 0x000f28000c1e1b00 */
[----:B------:R-:W4:Y:S04]  /*0680*/  LDG.E.64 R16, desc[UR12][R6.64+0x10] ;  /* 0x0000100c06107981 */ /* 0x000f28000c1e1b00 */
[----:B------:R-:W5:Y:S04]  /*0690*/  LDG.E.64 R26, desc[UR12][R8.64+0x38] ;  /* 0x0000380c081a7981 */ /* 0x000f68000c1e1b00 */
[----:B------:R-:W5:Y:S01]  /*06a0*/  LDG.E.64 R28, desc[UR12][R6.64+0x38] ;  /* 0x0000380c061c7981 */ /* 0x000f62000c1e1b00 */
        /* <DEDUP_REMOVED lines=12> */
[----:B---3--:R-:W-:-:S08]  /*0770*/  DFMA R10, R10, R12, R18 ;  /* 0x0000000c0a0a722b */ /* 0x008fd00000000012 */
[----:B----4-:R-:W-:Y:S01]  /*0780*/  DFMA R10, R14, R16, R10 ;  /* 0x000000100e0a722b */ /* 0x010fe2000000000a */
[----:B------:R-:W-:-:S07]  /*0790*/  VIADD R5, R5, 0x8 ;  /* 0x0000000805057836 */ /* 0x000fce0000000000 */
[----:B--2---:R-:W-:-:S08]  /*07a0*/  DFMA R20, R20, R24, R10 ;  /* 0x000000181414722b */ /* 0x004fd0000000000a */
[----:B-----5:R-:W-:-:S11]  /*07b0*/  DFMA R20, R26, R28, R20 ;  /* 0x0000001c1a14722b */ /* 0x020fd60000000014 */
.L_x_27:
[----:B------:R-:W-:Y:S05]  /*07c0*/  @!P1 BRA `(.L_x_24) ;  /* 0x0000000000a89947 */ /* 0x000fea0003800000 */
[----:B------:R-:W-:Y:S02]  /*07d0*/  ISETP.GE.U32.AND P0, PT, R22, 0x4, PT ;  /* 0x000000041600780c */ /* 0x000fe40003f06070 */
[----:B------:R-:W-:-:S04]  /*07e0*/  LOP3.LUT R2, R0, 0x3, RZ, 0xc0, !PT ;  /* 0x0000000300027812 */ /* 0x000fc800078ec0ff */
[----:B------:R-:W-:-:S07]  /*07f0*/  ISETP.NE.AND P1, PT, R2, RZ, PT ;  /* 0x000000ff0200720c */ /* 0x000fce0003f25270 */
[----:B------:R-:W-:Y:S06]  /*0800*/  @!P0 BRA `(.L_x_28) ;  /* 0x0000000000488947 */ /* 0x000fec0003800000 */
[----:B------:R-:W0:Y:S01]  /*0810*/  LDC.64 R24, c[0x0][0x380] ;  /* 0x0000e000ff187b82 */ /* 0x000e220000000a00 */
[----:B------:R-:W-:-:S07]  /*0820*/  IADD3 R9, PT, PT, R4, R5, RZ ;  /* 0x0000000504097210 */ /* 0x000fce0007ffe0ff */
        /* <DEDUP_REMOVED lines=11> */
[----:B------:R-:W-:Y:S01]  /*08e0*/  VIADD R5, R5, 0x4 ;  /* 0x0000000405057836 */ /* 0x000fe20000000000 */
[----:B--2---:R-:W-:-:S08]  /*08f0*/  DFMA R8, R8, R10, R20 ;  /* 0x0000000a0808722b */ /* 0x004fd00000000014 */
[----:B---3--:R-:W-:-:S08]  /*0900*/  DFMA R8, R12, R14, R8 ;  /* 0x0000000e0c08722b */ /* 0x008fd00000000008 */
[----:B----4-:R-:W-:-:S08]  /*0910*/  DFMA R8, R16, R18, R8 ;  /* 0x000000121008722b */ /* 0x010fd00000000008 */
[----:B-----5:R-:W-:-:S11]  /*0920*/  DFMA R20, R22, R26, R8 ;  /* 0x0000001a1614722b */ /* 0x020fd60000000008 */
.L_x_28:
[----:B------:R-:W-:Y:S05]  /*0930*/  @!P1 BRA `(.L_x_24) ;  /* 0x00000000004c9947 */ /* 0x000fea0003800000 */
[----:B------:R-:W0:Y:S01]  /*0940*/  LDC.64 R8, c[0x0][0x388] ;  /* 0x0000e200ff087b82 */ /* 0x000e220000000a00 */
[----:B------:R-:W-:Y:S02]  /*0950*/  IMAD.IADD R11, R4, 0x1, R5 ;  /* 0x00000001040b7824 */ /* 0x000fe400078e0205 */
[----:B------:R-:W-:-:S05]  /*0960*/  IMAD.MOV R2, RZ, RZ, -R2 ;  /* 0x000000ffff027224 */ /* 0x000fca00078e0a02 */
[----:B------:R-:W1:Y:S01]  /*0970*/  LDC.64 R6, c[0x0][0x380] ;  /* 0x0000e000ff067b82 */ /* 0x000e620000000a00 */
[----:B0-----:R-:W-:-:S04]  /*0980*/  IMAD.WIDE.U32 R8, R5, 0x8, R8 ;  /* 0x0000000805087825 */ /* 0x001fc800078e0008 */
[----:B------:R-:W-:Y:S01]  /*0990*/  IMAD.MOV.U32 R13, RZ, RZ, R9 ;  /* 0x000000ffff0d7224 */ /* 0x000fe200078e0009 */
[----:B------:R-:W-:-:S07]  /*09a0*/  MOV R10, R8 ;  /* 0x00000008000a7202 */ /* 0x000fce0000000f00 */
.L_x_29:
[----:B-1----:R-:W-:Y:S01]  /*09b0*/  IMAD.WIDE R4, R11, 0x8, R6 ;  /* 0x000000080b047825 */ /* 0x002fe200078e0206 */
[----:B------:R-:W-:-:S03]  /*09c0*/  MOV R8, R10 ;  /* 0x0000000a00087202 */ /* 0x000fc60000000f00 */
[----:B------:R-:W-:Y:S02]  /*09d0*/  IMAD.MOV.U32 R9, RZ, RZ, R13 ;  /* 0x000000ffff097224 */ /* 0x000fe400078e000d */
[----:B------:R-:W2:Y:S04]  /*09e0*/  LDG.E.64 R4, desc[UR12][R4.64] ;  /* 0x0000000c04047981 */ /* 0x000ea8000c1e1b00 */
[----:B------:R-:W2:Y:S01]  /*09f0*/  LDG.E.64 R8, desc[UR12][R8.64] ;  /* 0x0000000c08087981 */ /* 0x000ea2000c1e1b00 */
[----:B------:R-:W-:Y:S01]  /*0a00*/  IADD3 R2, PT, PT, R2, 0x1, RZ ;  /* 0x0000000102027810 */ /* 0x000fe20007ffe0ff */
[----:B------:R-:W-:Y:S01]  /*0a10*/  VIADD R11, R11, 0x1 ;  /* 0x000000010b0b7836 */ /* 0x000fe20000000000 */
[----:B------:R-:W-:Y:S02]  /*0a20*/  IADD3 R10, P1, PT, R10, 0x8, RZ ;  /* 0x000000080a0a7810 */ /* 0x000fe40007f3e0ff */
[----:B------:R-:W-:-:S02]  /*0a30*/  ISETP.NE.AND P0, PT, R2, RZ, PT ;  /* 0x000000ff0200720c */ /* 0x000fc40003f05270 */
[----:B------:R-:W-:Y:S01]  /*0a40*/  IADD3.X R13, PT, PT, RZ, R13, RZ, P1, !PT ;  /* 0x0000000dff0d7210 */ /* 0x000fe20000ffe4ff */
[----:B--2---:R-:W-:-:S10]  /*0a50*/  DFMA R20, R4, R8, R20 ;  /* 0x000000080414722b */ /* 0x004fd40000000014 */
[----:B------:R-:W-:Y:S05]  /*0a60*/  @P0 BRA `(.L_x_29) ;  /* 0xfffffffc00d00947 */ /* 0x000fea000383ffff */
.L_x_24:
[----:B------:R-:W-:Y:S05]  /*0a70*/  BSYNC.RECONVERGENT B0 ;  /* 0x0000000000007941 */ /* 0x000fea0003800200 */
.L_x_23:
[----:B------:R-:W-:Y:S01]  /*0a80*/  BAR.SYNC.DEFER_BLOCKING 0x0 ;  /* 0x0000000000007b1d */ /* 0x000fe20000010000 */
[----:B------:R-:W-:-:S13]  /*0a90*/  ISETP.GE.AND P0, PT, R3, R0, PT ;  /* 0x000000000300720c */ /* 0x000fda0003f06270 */
[----:B------:R-:W0:Y:S02]  /*0aa0*/  @!P0 LDC.64 R4, c[0x0][0x388] ;  /* 0x0000e200ff048b82 */ /* 0x000e240000000a00 */
[----:B0-----:R-:W-:-:S05]  /*0ab0*/  @!P0 IMAD.WIDE R2, R3, 0x8, R4 ;  /* 0x0000000803028825 */ /* 0x001fca00078e0204 */
[----:B------:R-:W-:Y:S01]  /*0ac0*/  @!P0 STG.E.64 desc[UR12][R2.64], R20 ;  /* 0x0000001402008986 */ /* 0x000fe2000c101b0c */
[----:B------:R-:W-:Y:S06]  /*0ad0*/  BAR.SYNC.DEFER_BLOCKING 0x0 ;  /* 0x0000000000007b1d */ /* 0x000fec0000010000 */
[----:B------:R-:W-:Y:S05]  /*0ae0*/  EXIT ;  /* 0x000000000000794d */ /* 0x000fea0003800000 */
.L_x_30:
        /* <DEDUP_REMOVED lines=9> */
.L_x_35:


//--------------------- .nv.shared.reserved.0     --------------------------
	.section	.nv.shared.reserved.0,"aw",@nobits
	.weak		__nv_reservedSMEM_offset_0_alias
	.size		__nv_reservedSMEM_offset_0_alias, 0, 64
	.other		__nv_reservedSMEM_offset_0_alias,@"STO_CUDA_RESERVED_SHARED STV_DEFAULT"
__nv_reservedSMEM_offset_0_alias:
	.zero		0
	.zero		64


//--------------------- .nv.constant0._Z16vecNormalize_GPUPdS_i --------------------------
	.section	.nv.constant0._Z16vecNormalize_GPUPdS_i,"a",@progbits
	.sectionflags	@""
	.align	4
.nv.constant0._Z16vecNormalize_GPUPdS_i:
	.zero		916


//--------------------- .nv.constant0._Z11vecNorm_GPUPdS_i --------------------------
	.section	.nv.constant0._Z11vecNorm_GPUPdS_i,"a",@progbits
	.sectionflags	@""
	.align	4
.nv.constant0._Z11vecNorm_GPUPdS_i:
	.zero		916


//--------------------- .nv.constant0._Z13matMulVec_GPUPdS_S_i --------------------------
	.section	.nv.constant0._Z13matMulVec_GPUPdS_S_i,"a",@progbits
	.sectionflags	@""
	.align	4
.nv.constant0._Z13matMulVec_GPUPdS_S_i:
	.zero		924


//--------------------- SYMBOLS --------------------------

	.type		.nv.reservedSmem.offset0,@object
	.size		.nv.reservedSmem.offset0,0x4
